//
// Generated by NVIDIA NVVM Compiler
//
// Compiler Build ID: CL-36424714
// Cuda compilation tools, release 13.0, V13.0.88
// Based on NVVM 20.0.0
//

.version 9.0
.target sm_100
.address_size 64

	// .globl	_Z6FDTD24PfS_S_S_S_S_S_S_S_S_S_S_S_S_S_S_S_Phmmmmdd

.visible .entry _Z6FDTD24PfS_S_S_S_S_S_S_S_S_S_S_S_S_S_S_S_Phmmmmdd(
	.param .u64 .ptr .align 1 _Z6FDTD24PfS_S_S_S_S_S_S_S_S_S_S_S_S_S_S_S_Phmmmmdd_param_0,
	.param .u64 .ptr .align 1 _Z6FDTD24PfS_S_S_S_S_S_S_S_S_S_S_S_S_S_S_S_Phmmmmdd_param_1,
	.param .u64 .ptr .align 1 _Z6FDTD24PfS_S_S_S_S_S_S_S_S_S_S_S_S_S_S_S_Phmmmmdd_param_2,
	.param .u64 .ptr .align 1 _Z6FDTD24PfS_S_S_S_S_S_S_S_S_S_S_S_S_S_S_S_Phmmmmdd_param_3,
	.param .u64 .ptr .align 1 _Z6FDTD24PfS_S_S_S_S_S_S_S_S_S_S_S_S_S_S_S_Phmmmmdd_param_4,
	.param .u64 .ptr .align 1 _Z6FDTD24PfS_S_S_S_S_S_S_S_S_S_S_S_S_S_S_S_Phmmmmdd_param_5,
	.param .u64 .ptr .align 1 _Z6FDTD24PfS_S_S_S_S_S_S_S_S_S_S_S_S_S_S_S_Phmmmmdd_param_6,
	.param .u64 .ptr .align 1 _Z6FDTD24PfS_S_S_S_S_S_S_S_S_S_S_S_S_S_S_S_Phmmmmdd_param_7,
	.param .u64 .ptr .align 1 _Z6FDTD24PfS_S_S_S_S_S_S_S_S_S_S_S_S_S_S_S_Phmmmmdd_param_8,
	.param .u64 .ptr .align 1 _Z6FDTD24PfS_S_S_S_S_S_S_S_S_S_S_S_S_S_S_S_Phmmmmdd_param_9,
	.param .u64 .ptr .align 1 _Z6FDTD24PfS_S_S_S_S_S_S_S_S_S_S_S_S_S_S_S_Phmmmmdd_param_10,
	.param .u64 .ptr .align 1 _Z6FDTD24PfS_S_S_S_S_S_S_S_S_S_S_S_S_S_S_S_Phmmmmdd_param_11,
	.param .u64 .ptr .align 1 _Z6FDTD24PfS_S_S_S_S_S_S_S_S_S_S_S_S_S_S_S_Phmmmmdd_param_12,
	.param .u64 .ptr .align 1 _Z6FDTD24PfS_S_S_S_S_S_S_S_S_S_S_S_S_S_S_S_Phmmmmdd_param_13,
	.param .u64 .ptr .align 1 _Z6FDTD24PfS_S_S_S_S_S_S_S_S_S_S_S_S_S_S_S_Phmmmmdd_param_14,
	.param .u64 .ptr .align 1 _Z6FDTD24PfS_S_S_S_S_S_S_S_S_S_S_S_S_S_S_S_Phmmmmdd_param_15,
	.param .u64 .ptr .align 1 _Z6FDTD24PfS_S_S_S_S_S_S_S_S_S_S_S_S_S_S_S_Phmmmmdd_param_16,
	.param .u64 .ptr .align 1 _Z6FDTD24PfS_S_S_S_S_S_S_S_S_S_S_S_S_S_S_S_Phmmmmdd_param_17,
	.param .u64 _Z6FDTD24PfS_S_S_S_S_S_S_S_S_S_S_S_S_S_S_S_Phmmmmdd_param_18,
	.param .u64 _Z6FDTD24PfS_S_S_S_S_S_S_S_S_S_S_S_S_S_S_S_Phmmmmdd_param_19,
	.param .u64 _Z6FDTD24PfS_S_S_S_S_S_S_S_S_S_S_S_S_S_S_S_Phmmmmdd_param_20,
	.param .u64 _Z6FDTD24PfS_S_S_S_S_S_S_S_S_S_S_S_S_S_S_S_Phmmmmdd_param_21,
	.param .f64 _Z6FDTD24PfS_S_S_S_S_S_S_S_S_S_S_S_S_S_S_S_Phmmmmdd_param_22,
	.param .f64 _Z6FDTD24PfS_S_S_S_S_S_S_S_S_S_S_S_S_S_S_S_Phmmmmdd_param_23
)
{
	.reg .pred 	%p<61>;
	.reg .b32 	%r<27>;
	.reg .b32 	%f<133>;
	.reg .b64 	%rd<163>;

	ld.param.u64 	%rd36, [_Z6FDTD24PfS_S_S_S_S_S_S_S_S_S_S_S_S_S_S_S_Phmmmmdd_param_0];
	ld.param.u64 	%rd37, [_Z6FDTD24PfS_S_S_S_S_S_S_S_S_S_S_S_S_S_S_S_Phmmmmdd_param_1];
	ld.param.u64 	%rd38, [_Z6FDTD24PfS_S_S_S_S_S_S_S_S_S_S_S_S_S_S_S_Phmmmmdd_param_2];
	ld.param.u64 	%rd39, [_Z6FDTD24PfS_S_S_S_S_S_S_S_S_S_S_S_S_S_S_S_Phmmmmdd_param_3];
	ld.param.u64 	%rd40, [_Z6FDTD24PfS_S_S_S_S_S_S_S_S_S_S_S_S_S_S_S_Phmmmmdd_param_4];
	ld.param.u64 	%rd41, [_Z6FDTD24PfS_S_S_S_S_S_S_S_S_S_S_S_S_S_S_S_Phmmmmdd_param_5];
	ld.param.u64 	%rd23, [_Z6FDTD24PfS_S_S_S_S_S_S_S_S_S_S_S_S_S_S_S_Phmmmmdd_param_7];
	ld.param.u64 	%rd24, [_Z6FDTD24PfS_S_S_S_S_S_S_S_S_S_S_S_S_S_S_S_Phmmmmdd_param_8];
	ld.param.u64 	%rd25, [_Z6FDTD24PfS_S_S_S_S_S_S_S_S_S_S_S_S_S_S_S_Phmmmmdd_param_9];
	ld.param.u64 	%rd26, [_Z6FDTD24PfS_S_S_S_S_S_S_S_S_S_S_S_S_S_S_S_Phmmmmdd_param_10];
	ld.param.u64 	%rd28, [_Z6FDTD24PfS_S_S_S_S_S_S_S_S_S_S_S_S_S_S_S_Phmmmmdd_param_12];
	ld.param.u64 	%rd42, [_Z6FDTD24PfS_S_S_S_S_S_S_S_S_S_S_S_S_S_S_S_Phmmmmdd_param_15];
	ld.param.u64 	%rd43, [_Z6FDTD24PfS_S_S_S_S_S_S_S_S_S_S_S_S_S_S_S_Phmmmmdd_param_16];
	ld.param.u64 	%rd31, [_Z6FDTD24PfS_S_S_S_S_S_S_S_S_S_S_S_S_S_S_S_Phmmmmdd_param_17];
	ld.param.u64 	%rd32, [_Z6FDTD24PfS_S_S_S_S_S_S_S_S_S_S_S_S_S_S_S_Phmmmmdd_param_18];
	ld.param.u64 	%rd33, [_Z6FDTD24PfS_S_S_S_S_S_S_S_S_S_S_S_S_S_S_S_Phmmmmdd_param_19];
	ld.param.u64 	%rd34, [_Z6FDTD24PfS_S_S_S_S_S_S_S_S_S_S_S_S_S_S_S_Phmmmmdd_param_20];
	ld.param.u64 	%rd35, [_Z6FDTD24PfS_S_S_S_S_S_S_S_S_S_S_S_S_S_S_S_Phmmmmdd_param_21];
	cvta.to.global.u64 	%rd1, %rd41;
	cvta.to.global.u64 	%rd2, %rd36;
	cvta.to.global.u64 	%rd3, %rd40;
	cvta.to.global.u64 	%rd4, %rd37;
	cvta.to.global.u64 	%rd5, %rd43;
	cvta.to.global.u64 	%rd6, %rd38;
	cvta.to.global.u64 	%rd7, %rd42;
	cvta.to.global.u64 	%rd8, %rd39;
	mov.u32 	%r3, %tid.x;
	mov.u32 	%r4, %ctaid.x;
	mov.u32 	%r5, %ntid.x;
	mad.lo.s32 	%r6, %r4, %r5, %r3;
	cvt.u64.u32 	%rd9, %r6;
	mov.u32 	%r7, %tid.y;
	mov.u32 	%r8, %ctaid.y;
	mov.u32 	%r9, %ntid.y;
	mad.lo.s32 	%r10, %r8, %r9, %r7;
	cvt.u64.u32 	%rd10, %r10;
	mov.u32 	%r12, %tid.z;
	mov.u32 	%r13, %ctaid.z;
	mov.u32 	%r14, %ntid.z;
	mad.lo.s32 	%r15, %r13, %r14, %r12;
	cvt.u64.u32 	%rd11, %r15;
	mad.lo.s64 	%rd44, %rd33, %rd11, %rd10;
	mad.lo.s64 	%rd12, %rd44, %rd32, %rd9;
	setp.le.u64 	%p10, %rd32, %rd9;
	setp.eq.s32 	%p11, %r10, 0;
	mov.pred 	%p58, 0;
	or.pred  	%p12, %p10, %p11;
	@%p12 bra 	$L__BB0_2;
	add.s64 	%rd45, %rd33, -2;
	setp.gt.u64 	%p58, %rd45, %rd10;
$L__BB0_2:
	cvt.u32.u64 	%r16, %rd11;
	setp.eq.s32 	%p13, %r16, 0;
	not.pred 	%p14, %p58;
	or.pred  	%p15, %p14, %p13;
	add.s64 	%rd13, %rd34, -2;
	setp.le.u64 	%p16, %rd13, %rd11;
	shl.b64 	%rd47, %rd12, 2;
	add.s64 	%rd14, %rd8, %rd47;
	cvta.to.global.u64 	%rd48, %rd31;
	add.s64 	%rd15, %rd48, %rd12;
	add.s64 	%rd16, %rd6, %rd47;
	add.s64 	%rd17, %rd4, %rd47;
	or.pred  	%p17, %p16, %p15;
	@%p17 bra 	$L__BB0_4;
	ld.global.f32 	%f1, [%rd14];
	ld.global.u8 	%r17, [%rd15];
	mul.wide.u32 	%rd49, %r17, 4;
	add.s64 	%rd50, %rd7, %rd49;
	ld.global.f32 	%f2, [%rd50];
	add.s64 	%rd51, %rd12, %rd32;
	shl.b64 	%rd52, %rd51, 2;
	add.s64 	%rd53, %rd6, %rd52;
	ld.global.f32 	%f3, [%rd53];
	ld.global.f32 	%f4, [%rd16];
	sub.f32 	%f5, %f3, %f4;
	mul.f32 	%f6, %f2, %f5;
	sub.f32 	%f7, %f1, %f6;
	add.s64 	%rd54, %rd5, %rd49;
	ld.global.f32 	%f8, [%rd54];
	shl.b64 	%rd55, %rd32, 2;
	add.s64 	%rd56, %rd53, %rd55;
	ld.global.f32 	%f9, [%rd56];
	sub.s64 	%rd57, %rd12, %rd32;
	shl.b64 	%rd58, %rd57, 2;
	add.s64 	%rd59, %rd6, %rd58;
	ld.global.f32 	%f10, [%rd59];
	sub.f32 	%f11, %f9, %f10;
	fma.rn.f32 	%f12, %f8, %f11, %f7;
	add.s64 	%rd60, %rd12, %rd35;
	shl.b64 	%rd61, %rd60, 2;
	add.s64 	%rd62, %rd4, %rd61;
	ld.global.f32 	%f13, [%rd62];
	ld.global.f32 	%f14, [%rd17];
	sub.f32 	%f15, %f13, %f14;
	fma.rn.f32 	%f16, %f2, %f15, %f12;
	shl.b64 	%rd63, %rd35, 2;
	add.s64 	%rd64, %rd62, %rd63;
	ld.global.f32 	%f17, [%rd64];
	sub.s64 	%rd65, %rd12, %rd35;
	shl.b64 	%rd66, %rd65, 2;
	add.s64 	%rd67, %rd4, %rd66;
	ld.global.f32 	%f18, [%rd67];
	sub.f32 	%f19, %f17, %f18;
	mul.f32 	%f20, %f8, %f19;
	sub.f32 	%f21, %f16, %f20;
	st.global.f32 	[%rd14], %f21;
$L__BB0_4:
	cvt.u32.u64 	%r18, %rd11;
	cvt.u32.u64 	%r19, %rd9;
	setp.eq.s32 	%p19, %r18, 0;
	setp.ne.s32 	%p20, %r19, 0;
	add.s64 	%rd18, %rd32, -2;
	setp.gt.u64 	%p21, %rd18, %rd9;
	and.pred  	%p3, %p20, %p21;
	not.pred 	%p22, %p3;
	setp.le.u64 	%p23, %rd33, %rd10;
	or.pred  	%p24, %p22, %p23;
	or.pred  	%p25, %p24, %p19;
	shl.b64 	%rd70, %rd12, 2;
	add.s64 	%rd19, %rd3, %rd70;
	add.s64 	%rd20, %rd2, %rd70;
	or.pred  	%p26, %p16, %p25;
	@%p26 bra 	$L__BB0_6;
	ld.global.f32 	%f22, [%rd19];
	ld.global.u8 	%r20, [%rd15];
	mul.wide.u32 	%rd71, %r20, 4;
	add.s64 	%rd72, %rd7, %rd71;
	ld.global.f32 	%f23, [%rd72];
	add.s64 	%rd73, %rd12, %rd35;
	shl.b64 	%rd74, %rd73, 2;
	add.s64 	%rd75, %rd2, %rd74;
	ld.global.f32 	%f24, [%rd75];
	ld.global.f32 	%f25, [%rd20];
	sub.f32 	%f26, %f24, %f25;
	mul.f32 	%f27, %f23, %f26;
	sub.f32 	%f28, %f22, %f27;
	add.s64 	%rd76, %rd5, %rd71;
	ld.global.f32 	%f29, [%rd76];
	shl.b64 	%rd77, %rd35, 2;
	add.s64 	%rd78, %rd75, %rd77;
	ld.global.f32 	%f30, [%rd78];
	sub.s64 	%rd79, %rd12, %rd35;
	shl.b64 	%rd80, %rd79, 2;
	add.s64 	%rd81, %rd2, %rd80;
	ld.global.f32 	%f31, [%rd81];
	sub.f32 	%f32, %f30, %f31;
	fma.rn.f32 	%f33, %f29, %f32, %f28;
	ld.global.f32 	%f34, [%rd16+4];
	ld.global.f32 	%f35, [%rd16];
	sub.f32 	%f36, %f34, %f35;
	fma.rn.f32 	%f37, %f23, %f36, %f33;
	ld.global.f32 	%f38, [%rd16+8];
	ld.global.f32 	%f39, [%rd16+-4];
	sub.f32 	%f40, %f38, %f39;
	mul.f32 	%f41, %f29, %f40;
	sub.f32 	%f42, %f37, %f41;
	st.global.f32 	[%rd19], %f42;
$L__BB0_6:
	cvt.u32.u64 	%r21, %rd10;
	setp.eq.s32 	%p28, %r21, 0;
	mov.pred 	%p59, 0;
	or.pred  	%p30, %p28, %p22;
	@%p30 bra 	$L__BB0_8;
	add.s64 	%rd82, %rd33, -2;
	setp.gt.u64 	%p59, %rd82, %rd10;
$L__BB0_8:
	setp.le.u64 	%p31, %rd34, %rd11;
	not.pred 	%p32, %p59;
	shl.b64 	%rd84, %rd12, 2;
	add.s64 	%rd21, %rd1, %rd84;
	or.pred  	%p33, %p32, %p31;
	@%p33 bra 	$L__BB0_10;
	ld.global.f32 	%f43, [%rd21];
	ld.global.u8 	%r22, [%rd15];
	mul.wide.u32 	%rd85, %r22, 4;
	add.s64 	%rd86, %rd7, %rd85;
	ld.global.f32 	%f44, [%rd86];
	ld.global.f32 	%f45, [%rd17+4];
	ld.global.f32 	%f46, [%rd17];
	sub.f32 	%f47, %f45, %f46;
	mul.f32 	%f48, %f44, %f47;
	sub.f32 	%f49, %f43, %f48;
	add.s64 	%rd87, %rd5, %rd85;
	ld.global.f32 	%f50, [%rd87];
	ld.global.f32 	%f51, [%rd17+8];
	ld.global.f32 	%f52, [%rd17+-4];
	sub.f32 	%f53, %f51, %f52;
	fma.rn.f32 	%f54, %f50, %f53, %f49;
	add.s64 	%rd88, %rd12, %rd32;
	shl.b64 	%rd89, %rd88, 2;
	add.s64 	%rd90, %rd2, %rd89;
	ld.global.f32 	%f55, [%rd90];
	ld.global.f32 	%f56, [%rd20];
	sub.f32 	%f57, %f55, %f56;
	fma.rn.f32 	%f58, %f44, %f57, %f54;
	shl.b64 	%rd91, %rd32, 2;
	add.s64 	%rd92, %rd90, %rd91;
	ld.global.f32 	%f59, [%rd92];
	sub.s64 	%rd93, %rd12, %rd32;
	shl.b64 	%rd94, %rd93, 2;
	add.s64 	%rd95, %rd2, %rd94;
	ld.global.f32 	%f60, [%rd95];
	sub.f32 	%f61, %f59, %f60;
	mul.f32 	%f62, %f50, %f61;
	sub.f32 	%f63, %f58, %f62;
	st.global.f32 	[%rd21], %f63;
$L__BB0_10:
	setp.le.u64 	%p35, %rd32, %rd9;
	cvt.u32.u64 	%r1, %rd10;
	setp.lt.u32 	%p36, %r1, 2;
	mov.pred 	%p60, 0;
	or.pred  	%p37, %p35, %p36;
	@%p37 bra 	$L__BB0_12;
	add.s64 	%rd97, %rd33, -2;
	setp.gt.u64 	%p60, %rd97, %rd10;
$L__BB0_12:
	setp.le.u64 	%p38, %rd13, %rd11;
	cvt.u32.u64 	%r2, %rd11;
	setp.lt.u32 	%p39, %r2, 2;
	not.pred 	%p40, %p60;
	or.pred  	%p41, %p40, %p39;
	or.pred  	%p42, %p38, %p41;
	@%p42 bra 	$L__BB0_14;
	ld.param.u64 	%rd159, [_Z6FDTD24PfS_S_S_S_S_S_S_S_S_S_S_S_S_S_S_S_Phmmmmdd_param_6];
	ld.global.u8 	%r23, [%rd15];
	cvta.to.global.u64 	%rd99, %rd159;
	mul.wide.u32 	%rd100, %r23, 4;
	add.s64 	%rd101, %rd99, %rd100;
	ld.global.f32 	%f64, [%rd101];
	ld.global.f32 	%f65, [%rd20];
	cvta.to.global.u64 	%rd102, %rd25;
	add.s64 	%rd103, %rd102, %rd100;
	ld.global.f32 	%f66, [%rd103];
	ld.global.f32 	%f67, [%rd21];
	sub.s64 	%rd104, %rd12, %rd32;
	shl.b64 	%rd105, %rd104, 2;
	add.s64 	%rd106, %rd1, %rd105;
	ld.global.f32 	%f68, [%rd106];
	sub.f32 	%f69, %f67, %f68;
	mul.f32 	%f70, %f66, %f69;
	fma.rn.f32 	%f71, %f64, %f65, %f70;
	cvta.to.global.u64 	%rd107, %rd28;
	add.s64 	%rd108, %rd107, %rd100;
	ld.global.f32 	%f72, [%rd108];
	shl.b64 	%rd109, %rd32, 2;
	add.s64 	%rd110, %rd21, %rd109;
	ld.global.f32 	%f73, [%rd110];
	shl.b64 	%rd111, %rd32, 1;
	sub.s64 	%rd112, %rd12, %rd111;
	shl.b64 	%rd113, %rd112, 2;
	add.s64 	%rd114, %rd1, %rd113;
	ld.global.f32 	%f74, [%rd114];
	sub.f32 	%f75, %f73, %f74;
	mul.f32 	%f76, %f72, %f75;
	sub.f32 	%f77, %f71, %f76;
	ld.global.f32 	%f78, [%rd19];
	sub.s64 	%rd115, %rd12, %rd35;
	shl.b64 	%rd116, %rd115, 2;
	add.s64 	%rd117, %rd3, %rd116;
	ld.global.f32 	%f79, [%rd117];
	sub.f32 	%f80, %f78, %f79;
	mul.f32 	%f81, %f66, %f80;
	sub.f32 	%f82, %f77, %f81;
	shl.b64 	%rd118, %rd35, 2;
	add.s64 	%rd119, %rd19, %rd118;
	ld.global.f32 	%f83, [%rd119];
	shl.b64 	%rd120, %rd35, 1;
	sub.s64 	%rd121, %rd12, %rd120;
	shl.b64 	%rd122, %rd121, 2;
	add.s64 	%rd123, %rd3, %rd122;
	ld.global.f32 	%f84, [%rd123];
	sub.f32 	%f85, %f83, %f84;
	fma.rn.f32 	%f86, %f72, %f85, %f82;
	st.global.f32 	[%rd20], %f86;
$L__BB0_14:
	cvt.u32.u64 	%r24, %rd9;
	setp.gt.u32 	%p47, %r24, 1;
	and.pred  	%p8, %p47, %p21;
	not.pred 	%p48, %p8;
	or.pred  	%p49, %p48, %p23;
	or.pred  	%p50, %p49, %p39;
	or.pred  	%p51, %p38, %p50;
	@%p51 bra 	$L__BB0_16;
	ld.param.u64 	%rd161, [_Z6FDTD24PfS_S_S_S_S_S_S_S_S_S_S_S_S_S_S_S_Phmmmmdd_param_13];
	ld.global.u8 	%r25, [%rd15];
	cvta.to.global.u64 	%rd125, %rd23;
	mul.wide.u32 	%rd126, %r25, 4;
	add.s64 	%rd127, %rd125, %rd126;
	ld.global.f32 	%f87, [%rd127];
	ld.global.f32 	%f88, [%rd17];
	cvta.to.global.u64 	%rd128, %rd26;
	add.s64 	%rd129, %rd128, %rd126;
	ld.global.f32 	%f89, [%rd129];
	ld.global.f32 	%f90, [%rd14];
	sub.s64 	%rd130, %rd12, %rd35;
	shl.b64 	%rd131, %rd130, 2;
	add.s64 	%rd132, %rd8, %rd131;
	ld.global.f32 	%f91, [%rd132];
	sub.f32 	%f92, %f90, %f91;
	mul.f32 	%f93, %f89, %f92;
	fma.rn.f32 	%f94, %f87, %f88, %f93;
	cvta.to.global.u64 	%rd133, %rd161;
	add.s64 	%rd134, %rd133, %rd126;
	ld.global.f32 	%f95, [%rd134];
	shl.b64 	%rd135, %rd35, 2;
	add.s64 	%rd136, %rd14, %rd135;
	ld.global.f32 	%f96, [%rd136];
	shl.b64 	%rd137, %rd35, 1;
	sub.s64 	%rd138, %rd12, %rd137;
	shl.b64 	%rd139, %rd138, 2;
	add.s64 	%rd140, %rd8, %rd139;
	ld.global.f32 	%f97, [%rd140];
	sub.f32 	%f98, %f96, %f97;
	mul.f32 	%f99, %f95, %f98;
	sub.f32 	%f100, %f94, %f99;
	ld.global.f32 	%f101, [%rd21];
	ld.global.f32 	%f102, [%rd21+-4];
	sub.f32 	%f103, %f101, %f102;
	mul.f32 	%f104, %f89, %f103;
	sub.f32 	%f105, %f100, %f104;
	ld.global.f32 	%f106, [%rd21+4];
	ld.global.f32 	%f107, [%rd21+-8];
	sub.f32 	%f108, %f106, %f107;
	fma.rn.f32 	%f109, %f95, %f108, %f105;
	st.global.f32 	[%rd17], %f109;
$L__BB0_16:
	setp.lt.u32 	%p52, %r1, 2;
	or.pred  	%p54, %p52, %p48;
	@%p54 bra 	$L__BB0_19;
	setp.le.u64 	%p55, %rd34, %rd11;
	add.s64 	%rd142, %rd33, -2;
	setp.le.u64 	%p56, %rd142, %rd10;
	or.pred  	%p57, %p56, %p55;
	@%p57 bra 	$L__BB0_19;
	ld.param.u64 	%rd162, [_Z6FDTD24PfS_S_S_S_S_S_S_S_S_S_S_S_S_S_S_S_Phmmmmdd_param_14];
	ld.param.u64 	%rd160, [_Z6FDTD24PfS_S_S_S_S_S_S_S_S_S_S_S_S_S_S_S_Phmmmmdd_param_11];
	ld.global.u8 	%r26, [%rd15];
	cvta.to.global.u64 	%rd143, %rd24;
	mul.wide.u32 	%rd144, %r26, 4;
	add.s64 	%rd145, %rd143, %rd144;
	ld.global.f32 	%f110, [%rd145];
	ld.global.f32 	%f111, [%rd16];
	cvta.to.global.u64 	%rd146, %rd160;
	add.s64 	%rd147, %rd146, %rd144;
	ld.global.f32 	%f112, [%rd147];
	ld.global.f32 	%f113, [%rd19];
	ld.global.f32 	%f114, [%rd19+-4];
	sub.f32 	%f115, %f113, %f114;
	mul.f32 	%f116, %f112, %f115;
	fma.rn.f32 	%f117, %f110, %f111, %f116;
	cvta.to.global.u64 	%rd148, %rd162;
	add.s64 	%rd149, %rd148, %rd144;
	ld.global.f32 	%f118, [%rd149];
	ld.global.f32 	%f119, [%rd19+4];
	ld.global.f32 	%f120, [%rd19+-8];
	sub.f32 	%f121, %f119, %f120;
	mul.f32 	%f122, %f118, %f121;
	sub.f32 	%f123, %f117, %f122;
	ld.global.f32 	%f124, [%rd14];
	sub.s64 	%rd150, %rd12, %rd32;
	shl.b64 	%rd151, %rd150, 2;
	add.s64 	%rd152, %rd8, %rd151;
	ld.global.f32 	%f125, [%rd152];
	sub.f32 	%f126, %f124, %f125;
	mul.f32 	%f127, %f112, %f126;
	sub.f32 	%f128, %f123, %f127;
	shl.b64 	%rd153, %rd32, 2;
	add.s64 	%rd154, %rd14, %rd153;
	ld.global.f32 	%f129, [%rd154];
	shl.b64 	%rd155, %rd32, 1;
	sub.s64 	%rd156, %rd12, %rd155;
	shl.b64 	%rd157, %rd156, 2;
	add.s64 	%rd158, %rd8, %rd157;
	ld.global.f32 	%f130, [%rd158];
	sub.f32 	%f131, %f129, %f130;
	fma.rn.f32 	%f132, %f118, %f131, %f128;
	st.global.f32 	[%rd16], %f132;
$L__BB0_19:
	ret;

}


// ===== COMPILED SASS (sm_100) =====

	.target	sm_100

	.elftype	@"ET_EXEC"


//--------------------- .note.nv.tkinfo           --------------------------
	.section	.note.nv.tkinfo,"",@"SHT_NOTE"
	.sectionflags	@"SHF_NOTE_NV_TKINFO"
	.tkinfo
        /*0018*/ 	.word	0x00000002
        /*0030*/ 	.string	""
        /*0030*/ 	.string	"ptxas"
        /*0030*/ 	.string	"Cuda compilation tools, release 13.0, V13.0.88"
        /*0030*/ 	.string	"Build cuda_13.0.r13.0/compiler.36424714_0"
        /*0030*/ 	.string	"-arch sm_100 -m 64 "



//--------------------- .note.nv.cuinfo           --------------------------
	.section	.note.nv.cuinfo,"",@"SHT_NOTE"
	.sectionflags	@"SHF_NOTE_NV_CUINFO"
        /*0018*/ 	.short	0x0002
        /*001a*/ 	.short	0x0064
        /*001c*/ 	.short	0x0082
	.zero		2


//--------------------- .nv.info                  --------------------------
	.section	.nv.info,"",@"SHT_CUDA_INFO"
	.align	4


	//----- nvinfo : EIATTR_REGCOUNT
	.align		4
        /*0000*/ 	.byte	0x04, 0x2f
        /*0002*/ 	.short	(.L_1 - .L_0)
	.align		4
.L_0:
        /*0004*/ 	.word	index@(_Z6FDTD24PfS_S_S_S_S_S_S_S_S_S_S_S_S_S_S_S_Phmmmmdd)
        /*0008*/ 	.word	0x00000020


	//----- nvinfo : EIATTR_FRAME_SIZE
	.align		4
.L_1:
        /*000c*/ 	.byte	0x04, 0x11
        /*000e*/ 	.short	(.L_3 - .L_2)
	.align		4
.L_2:
        /*0010*/ 	.word	index@(_Z6FDTD24PfS_S_S_S_S_S_S_S_S_S_S_S_S_S_S_S_Phmmmmdd)
        /*0014*/ 	.word	0x00000000


	//----- nvinfo : EIATTR_MIN_STACK_SIZE
	.align		4
.L_3:
        /*0018*/ 	.byte	0x04, 0x12
        /*001a*/ 	.short	(.L_5 - .L_4)
	.align		4
.L_4:
        /*001c*/ 	.word	index@(_Z6FDTD24PfS_S_S_S_S_S_S_S_S_S_S_S_S_S_S_S_Phmmmmdd)
        /*0020*/ 	.word	0x00000000
.L_5:


//--------------------- .nv.compat                --------------------------
	.section	.nv.compat,"",@"SHT_CUDA_COMPAT_INFO"
	.align	4
        /*0000*/ 	.byte	0x02, 0x09, 0x00, 0x00, 0x02, 0x02, 0x01, 0x00, 0x02, 0x05, 0x05, 0x00, 0x03, 0x07, 0x01, 0x01
        /*0010*/ 	.byte	0x02, 0x03, 0x00, 0x00, 0x02, 0x06, 0x01, 0x00, 0x04, 0x0b, 0x08, 0x00, 0x09, 0x00, 0x00, 0x00
        /*0020*/ 	.byte	0x00, 0x00, 0x00, 0x00


//--------------------- .nv.info._Z6FDTD24PfS_S_S_S_S_S_S_S_S_S_S_S_S_S_S_S_Phmmmmdd --------------------------
	.section	.nv.info._Z6FDTD24PfS_S_S_S_S_S_S_S_S_S_S_S_S_S_S_S_Phmmmmdd,"",@"SHT_CUDA_INFO"
	.sectionflags	@""
	.align	4


	//----- nvinfo : EIATTR_CUDA_API_VERSION
	.align		4
        /*0000*/ 	.byte	0x04, 0x37
        /*0002*/ 	.short	(.L_7 - .L_6)
.L_6:
        /*0004*/ 	.word	0x00000082


	//----- nvinfo : EIATTR_KPARAM_INFO
	.align		4
.L_7:
        /*0008*/ 	.byte	0x04, 0x17
        /*000a*/ 	.short	(.L_9 - .L_8)
.L_8:
        /*000c*/ 	.word	0x00000000
        /*0010*/ 	.short	0x0017
        /*0012*/ 	.short	0x00b8
        /*0014*/ 	.byte	0x00, 0xf0, 0x21, 0x00


	//----- nvinfo : EIATTR_KPARAM_INFO
	.align		4
.L_9:
        /*0018*/ 	.byte	0x04, 0x17
        /*001a*/ 	.short	(.L_11 - .L_10)
.L_10:
        /*001c*/ 	.word	0x00000000
        /*0020*/ 	.short	0x0016
        /*0022*/ 	.short	0x00b0
        /*0024*/ 	.byte	0x00, 0xf0, 0x21, 0x00


	//----- nvinfo : EIATTR_KPARAM_INFO
	.align		4
.L_11:
        /*0028*/ 	.byte	0x04, 0x17
        /*002a*/ 	.short	(.L_13 - .L_12)
.L_12:
        /*002c*/ 	.word	0x00000000
        /*0030*/ 	.short	0x0015
        /*0032*/ 	.short	0x00a8
        /*0034*/ 	.byte	0x00, 0xf0, 0x21, 0x00


	//----- nvinfo : EIATTR_KPARAM_INFO
	.align		4
.L_13:
        /*0038*/ 	.byte	0x04, 0x17
        /*003a*/ 	.short	(.L_15 - .L_14)
.L_14:
        /*003c*/ 	.word	0x00000000
        /*0040*/ 	.short	0x0014
        /*0042*/ 	.short	0x00a0
        /*0044*/ 	.byte	0x00, 0xf0, 0x21, 0x00


	//----- nvinfo : EIATTR_KPARAM_INFO
	.align		4
.L_15:
        /*0048*/ 	.byte	0x04, 0x17
        /*004a*/ 	.short	(.L_17 - .L_16)
.L_16:
        /*004c*/ 	.word	0x00000000
        /*0050*/ 	.short	0x0013
        /*0052*/ 	.short	0x0098
        /*0054*/ 	.byte	0x00, 0xf0, 0x21, 0x00


	//----- nvinfo : EIATTR_KPARAM_INFO
	.align		4
.L_17:
        /*0058*/ 	.byte	0x04, 0x17
        /*005a*/ 	.short	(.L_19 - .L_18)
.L_18:
        /*005c*/ 	.word	0x00000000
        /*0060*/ 	.short	0x0012
        /*0062*/ 	.short	0x0090
        /*0064*/ 	.byte	0x00, 0xf0, 0x21, 0x00


	//----- nvinfo : EIATTR_KPARAM_INFO
	.align		4
.L_19:
        /*0068*/ 	.byte	0x04, 0x17
        /*006a*/ 	.short	(.L_21 - .L_20)
.L_20:
        /*006c*/ 	.word	0x00000000
        /*0070*/ 	.short	0x0011
        /*0072*/ 	.short	0x0088
        /*0074*/ 	.byte	0x00, 0xf5, 0x21, 0x00


	//----- nvinfo : EIATTR_KPARAM_INFO
	.align		4
.L_21:
        /*0078*/ 	.byte	0x04, 0x17
        /*007a*/ 	.short	(.L_23 - .L_22)
.L_22:
        /*007c*/ 	.word	0x00000000
        /*0080*/ 	.short	0x0010
        /*0082*/ 	.short	0x0080
        /*0084*/ 	.byte	0x00, 0xf5, 0x21, 0x00


	//----- nvinfo : EIATTR_KPARAM_INFO
	.align		4
.L_23:
        /*0088*/ 	.byte	0x04, 0x17
        /*008a*/ 	.short	(.L_25 - .L_24)
.L_24:
        /*008c*/ 	.word	0x00000000
        /*0090*/ 	.short	0x000f
        /*0092*/ 	.short	0x0078
        /*0094*/ 	.byte	0x00, 0xf5, 0x21, 0x00


	//----- nvinfo : EIATTR_KPARAM_INFO
	.align		4
.L_25:
        /*0098*/ 	.byte	0x04, 0x17
        /*009a*/ 	.short	(.L_27 - .L_26)
.L_26:
        /*009c*/ 	.word	0x00000000
        /*00a0*/ 	.short	0x000e
        /*00a2*/ 	.short	0x0070
        /*00a4*/ 	.byte	0x00, 0xf5, 0x21, 0x00


	//----- nvinfo : EIATTR_KPARAM_INFO
	.align		4
.L_27:
        /*00a8*/ 	.byte	0x04, 0x17
        /*00aa*/ 	.short	(.L_29 - .L_28)
.L_28:
        /*00ac*/ 	.word	0x00000000
        /*00b0*/ 	.short	0x000d
        /*00b2*/ 	.short	0x0068
        /*00b4*/ 	.byte	0x00, 0xf5, 0x21, 0x00


	//----- nvinfo : EIATTR_KPARAM_INFO
	.align		4
.L_29:
        /*00b8*/ 	.byte	0x04, 0x17
        /*00ba*/ 	.short	(.L_31 - .L_30)
.L_30:
        /*00bc*/ 	.word	0x00000000
        /*00c0*/ 	.short	0x000c
        /*00c2*/ 	.short	0x0060
        /*00c4*/ 	.byte	0x00, 0xf5, 0x21, 0x00


	//----- nvinfo : EIATTR_KPARAM_INFO
	.align		4
.L_31:
        /*00c8*/ 	.byte	0x04, 0x17
        /*00ca*/ 	.short	(.L_33 - .L_32)
.L_32:
        /*00cc*/ 	.word	0x00000000
        /*00d0*/ 	.short	0x000b
        /*00d2*/ 	.short	0x0058
        /*00d4*/ 	.byte	0x00, 0xf5, 0x21, 0x00


	//----- nvinfo : EIATTR_KPARAM_INFO
	.align		4
.L_33:
        /*00d8*/ 	.byte	0x04, 0x17
        /*00da*/ 	.short	(.L_35 - .L_34)
.L_34:
        /*00dc*/ 	.word	0x00000000
        /*00e0*/ 	.short	0x000a
        /*00e2*/ 	.short	0x0050
        /*00e4*/ 	.byte	0x00, 0xf5, 0x21, 0x00


	//----- nvinfo : EIATTR_KPARAM_INFO
	.align		4
.L_35:
        /*00e8*/ 	.byte	0x04, 0x17
        /*00ea*/ 	.short	(.L_37 - .L_36)
.L_36:
        /*00ec*/ 	.word	0x00000000
        /*00f0*/ 	.short	0x0009
        /*00f2*/ 	.short	0x0048
        /*00f4*/ 	.byte	0x00, 0xf5, 0x21, 0x00


	//----- nvinfo : EIATTR_KPARAM_INFO
	.align		4
.L_37:
        /*00f8*/ 	.byte	0x04, 0x17
        /*00fa*/ 	.short	(.L_39 - .L_38)
.L_38:
        /*00fc*/ 	.word	0x00000000
        /*0100*/ 	.short	0x0008
        /*0102*/ 	.short	0x0040
        /*0104*/ 	.byte	0x00, 0xf5, 0x21, 0x00


	//----- nvinfo : EIATTR_KPARAM_INFO
	.align		4
.L_39:
        /*0108*/ 	.byte	0x04, 0x17
        /*010a*/ 	.short	(.L_41 - .L_40)
.L_40:
        /*010c*/ 	.word	0x00000000
        /*0110*/ 	.short	0x0007
        /*0112*/ 	.short	0x0038
        /*0114*/ 	.byte	0x00, 0xf5, 0x21, 0x00


	//----- nvinfo : EIATTR_KPARAM_INFO
	.align		4
.L_41:
        /*0118*/ 	.byte	0x04, 0x17
        /*011a*/ 	.short	(.L_43 - .L_42)
.L_42:
        /*011c*/ 	.word	0x00000000
        /*0120*/ 	.short	0x0006
        /*0122*/ 	.short	0x0030
        /*0124*/ 	.byte	0x00, 0xf5, 0x21, 0x00


	//----- nvinfo : EIATTR_KPARAM_INFO
	.align		4
.L_43:
        /*0128*/ 	.byte	0x04, 0x17
        /*012a*/ 	.short	(.L_45 - .L_44)
.L_44:
        /*012c*/ 	.word	0x00000000
        /*0130*/ 	.short	0x0005
        /*0132*/ 	.short	0x0028
        /*0134*/ 	.byte	0x00, 0xf5, 0x21, 0x00


	//----- nvinfo : EIATTR_KPARAM_INFO
	.align		4
.L_45:
        /*0138*/ 	.byte	0x04, 0x17
        /*013a*/ 	.short	(.L_47 - .L_46)
.L_46:
        /*013c*/ 	.word	0x00000000
        /*0140*/ 	.short	0x0004
        /*0142*/ 	.short	0x0020
        /*0144*/ 	.byte	0x00, 0xf5, 0x21, 0x00


	//----- nvinfo : EIATTR_KPARAM_INFO
	.align		4
.L_47:
        /*0148*/ 	.byte	0x04, 0x17
        /*014a*/ 	.short	(.L_49 - .L_48)
.L_48:
        /*014c*/ 	.word	0x00000000
        /*0150*/ 	.short	0x0003
        /*0152*/ 	.short	0x0018
        /*0154*/ 	.byte	0x00, 0xf5, 0x21, 0x00


	//----- nvinfo : EIATTR_KPARAM_INFO
	.align		4
.L_49:
        /*0158*/ 	.byte	0x04, 0x17
        /*015a*/ 	.short	(.L_51 - .L_50)
.L_50:
        /*015c*/ 	.word	0x00000000
        /*0160*/ 	.short	0x0002
        /*0162*/ 	.short	0x0010
        /*0164*/ 	.byte	0x00, 0xf5, 0x21, 0x00


	//----- nvinfo : EIATTR_KPARAM_INFO
	.align		4
.L_51:
        /*0168*/ 	.byte	0x04, 0x17
        /*016a*/ 	.short	(.L_53 - .L_52)
.L_52:
        /*016c*/ 	.word	0x00000000
        /*0170*/ 	.short	0x0001
        /*0172*/ 	.short	0x0008
        /*0174*/ 	.byte	0x00, 0xf5, 0x21, 0x00


	//----- nvinfo : EIATTR_KPARAM_INFO
	.align		4
.L_53:
        /*0178*/ 	.byte	0x04, 0x17
        /*017a*/ 	.short	(.L_55 - .L_54)
.L_54:
        /*017c*/ 	.word	0x00000000
        /*0180*/ 	.short	0x0000
        /*0182*/ 	.short	0x0000
        /*0184*/ 	.byte	0x00, 0xf5, 0x21, 0x00


	//----- nvinfo : EIATTR_SPARSE_MMA_MASK
	.align		4
.L_55:
        /*0188*/ 	.byte	0x03, 0x50
        /*018a*/ 	.short	0x0000


	//----- nvinfo : EIATTR_MAXREG_COUNT
	.align		4
        /*018c*/ 	.byte	0x03, 0x1b
        /*018e*/ 	.short	0x00ff


	//----- nvinfo : EIATTR_MERCURY_ISA_VERSION
	.align		4
        /*0190*/ 	.byte	0x03, 0x5f
        /*0192*/ 	.short	0x0101


	//----- nvinfo : EIATTR_INT_WARP_WIDE_INSTR_OFFSETS
	.align		4
        /*0194*/ 	.byte	0x04, 0x31
        /*0196*/ 	.short	(.L_57 - .L_56)


	//   ....[0]....
.L_56:
        /*0198*/ 	.word	0x00000a70


	//   ....[1]....
        /*019c*/ 	.word	0x00000de0


	//----- nvinfo : EIATTR_VRC_CTA_INIT_COUNT
	.align		4
.L_57:
        /*01a0*/ 	.byte	0x02, 0x4a
	.zero		1
	.zero		1


	//----- nvinfo : EIATTR_EXIT_INSTR_OFFSETS
	.align		4
        /*01a4*/ 	.byte	0x04, 0x1c
        /*01a6*/ 	.short	(.L_59 - .L_58)


	//   ....[0]....
.L_58:
        /*01a8*/ 	.word	0x00001640


	//   ....[1]....
        /*01ac*/ 	.word	0x000016b0


	//   ....[2]....
        /*01b0*/ 	.word	0x00001980


	//----- nvinfo : EIATTR_CRS_STACK_SIZE
	.align		4
.L_59:
        /*01b4*/ 	.byte	0x04, 0x1e
        /*01b6*/ 	.short	(.L_61 - .L_60)
.L_60:
        /*01b8*/ 	.word	0x00000000


	//----- nvinfo : EIATTR_CBANK_PARAM_SIZE
	.align		4
.L_61:
        /*01bc*/ 	.byte	0x03, 0x19
        /*01be*/ 	.short	0x00c0


	//----- nvinfo : EIATTR_PARAM_CBANK
	.align		4
        /*01c0*/ 	.byte	0x04, 0x0a
        /*01c2*/ 	.short	(.L_63 - .L_62)
	.align		4
.L_62:
        /*01c4*/ 	.word	index@(.nv.constant0._Z6FDTD24PfS_S_S_S_S_S_S_S_S_S_S_S_S_S_S_S_Phmmmmdd)
        /*01c8*/ 	.short	0x0380
        /*01ca*/ 	.short	0x00c0


	//----- nvinfo : EIATTR_SW_WAR
	.align		4
.L_63:
        /*01cc*/ 	.byte	0x04, 0x36
        /*01ce*/ 	.short	(.L_65 - .L_64)
.L_64:
        /*01d0*/ 	.word	0x00000008
.L_65:


//--------------------- .nv.callgraph             --------------------------
	.section	.nv.callgraph,"",@"SHT_CUDA_CALLGRAPH"
	.align	4
	.sectionentsize	8
	.align		4
        /*0000*/ 	.word	0x00000000
	.align		4
        /*0004*/ 	.word	0xffffffff
	.align		4
        /*0008*/ 	.word	0x00000000
	.align		4
        /*000c*/ 	.word	0xfffffffe
	.align		4
        /*0010*/ 	.word	0x00000000
	.align		4
        /*0014*/ 	.word	0xfffffffd
	.align		4
        /*0018*/ 	.word	0x00000000
	.align		4
        /*001c*/ 	.word	0xfffffffc


//--------------------- .text._Z6FDTD24PfS_S_S_S_S_S_S_S_S_S_S_S_S_S_S_S_Phmmmmdd --------------------------
	.section	.text._Z6FDTD24PfS_S_S_S_S_S_S_S_S_S_S_S_S_S_S_S_Phmmmmdd,"ax",@progbits
	.align	128
        .global         _Z6FDTD24PfS_S_S_S_S_S_S_S_S_S_S_S_S_S_S_S_Phmmmmdd
        .type           _Z6FDTD24PfS_S_S_S_S_S_S_S_S_S_S_S_S_S_S_S_Phmmmmdd,@function
        .size           _Z6FDTD24PfS_S_S_S_S_S_S_S_S_S_S_S_S_S_S_S_Phmmmmdd,(.L_x_11 - _Z6FDTD24PfS_S_S_S_S_S_S_S_S_S_S_S_S_S_S_S_Phmmmmdd)
        .other          _Z6FDTD24PfS_S_S_S_S_S_S_S_S_S_S_S_S_S_S_S_Phmmmmdd,@"STO_CUDA_ENTRY STV_DEFAULT"
_Z6FDTD24PfS_S_S_S_S_S_S_S_S_S_S_S_S_S_S_S_Phmmmmdd:
.text._Z6FDTD24PfS_S_S_S_S_S_S_S_S_S_S_S_S_S_S_S_Phmmmmdd:
[----:B------:R-:W-:Y:S01]  /*0000*/  LDC R1, c[0x0][0x37c] ;  /* 0x0000df00ff017b82 */ /* 0x000fe20000000800 */
[----:B------:R-:W0:Y:S07]  /*0010*/  S2R R6, SR_TID.X ;  /* 0x0000000000067919 */ /* 0x000e2e0000002100 */
[----:B------:R-:W0:Y:S01]  /*0020*/  LDC R7, c[0x0][0x360] ;  /* 0x0000d800ff077b82 */ /* 0x000e220000000800 */
[----:B------:R-:W1:Y:S01]  /*0030*/  LDCU.128 UR8, c[0x0][0x410] ;  /* 0x00008200ff0877ac */ /* 0x000e620008000c00 */
[----:B------:R-:W-:Y:S01]  /*0040*/  PLOP3.LUT P1, PT, PT, PT, PT, 0x8, 0x80 ;  /* 0x000000000080781c */ /* 0x000fe20003f2e170 */
[----:B------:R-:W2:Y:S01]  /*0050*/  S2R R8, SR_TID.Y ;  /* 0x0000000000087919 */ /* 0x000ea20000002200 */
[----:B------:R-:W-:Y:S01]  /*0060*/  BSSY.RECONVERGENT B0, `(.L_x_0) ;  /* 0x0000065000007945 */ /* 0x000fe20003800200 */
[----:B------:R-:W3:Y:S01]  /*0070*/  LDCU.128 UR12, c[0x0][0x420] ;  /* 0x00008400ff0c77ac */ /* 0x000ee20008000c00 */
[----:B------:R-:W4:Y:S02]  /*0080*/  S2R R0, SR_TID.Z ;  /* 0x0000000000007919 */ /* 0x000f240000002300 */
[----:B------:R-:W0:Y:S01]  /*0090*/  S2UR UR4, SR_CTAID.X ;  /* 0x00000000000479c3 */ /* 0x000e220000002500 */
[----:B------:R-:W5:Y:S01]  /*00a0*/  LDCU.64 UR22, c[0x0][0x408] ;  /* 0x00008100ff1677ac */ /* 0x000f620008000a00 */
[----:B------:R-:W5:Y:S06]  /*00b0*/  LDCU.64 UR24, c[0x0][0x388] ;  /* 0x00007100ff1877ac */ /* 0x000f6c0008000a00 */
[----:B------:R-:W2:Y:S01]  /*00c0*/  S2UR UR5, SR_CTAID.Y ;  /* 0x00000000000579c3 */ /* 0x000ea20000002600 */
[----:B------:R-:W5:Y:S07]  /*00d0*/  LDCU.128 UR16, c[0x0][0x390] ;  /* 0x00007200ff1077ac */ /* 0x000f6e0008000c00 */
[----:B------:R-:W2:Y:S08]  /*00e0*/  LDC R9, c[0x0][0x364] ;  /* 0x0000d900ff097b82 */ /* 0x000eb00000000800 */
[----:B------:R-:W4:Y:S01]  /*00f0*/  S2UR UR6, SR_CTAID.Z ;  /* 0x00000000000679c3 */ /* 0x000f220000002700 */
[----:B0-----:R-:W-:Y:S01]  /*0100*/  IMAD R6, R7, UR4, R6 ;  /* 0x0000000407067c24 */ /* 0x001fe2000f8e0206 */
[----:B------:R-:W-:Y:S01]  /*0110*/  UMOV UR4, 0xfffffffe ;  /* 0xfffffffe00047882 */ /* 0x000fe20000000000 */
[----:B------:R-:W-:-:S03]  /*0120*/  IMAD.MOV.U32 R7, RZ, RZ, RZ ;  /* 0x000000ffff077224 */ /* 0x000fc600078e00ff */
[----:B-1----:R-:W-:Y:S02]  /*0130*/  ISETP.GE.U32.AND P3, PT, R6, UR8, PT ;  /* 0x0000000806007c0c */ /* 0x002fe4000bf66070 */
[----:B------:R-:W4:Y:S01]  /*0140*/  LDC R3, c[0x0][0x368] ;  /* 0x0000da00ff037b82 */ /* 0x000f220000000800 */
[----:B--2---:R-:W-:Y:S01]  /*0150*/  IMAD R8, R9, UR5, R8 ;  /* 0x0000000509087c24 */ /* 0x004fe2000f8e0208 */
[----:B------:R-:W-:Y:S01]  /*0160*/  UMOV UR5, 0xffffffff ;  /* 0xffffffff00057882 */ /* 0x000fe20000000000 */
[----:B------:R-:W-:Y:S01]  /*0170*/  IMAD.MOV.U32 R9, RZ, RZ, RZ ;  /* 0x000000ffff097224 */ /* 0x000fe200078e00ff */
[----:B------:R-:W-:Y:S02]  /*0180*/  UIMAD.WIDE.U32 UR4, UR10, 0x1, UR4 ;  /* 0x000000010a0478a5 */ /* 0x000fe4000f8e0004 */
[----:B------:R-:W-:Y:S02]  /*0190*/  ISETP.NE.AND P0, PT, R8, RZ, PT ;  /* 0x000000ff0800720c */ /* 0x000fe40003f05270 */
[----:B------:R-:W-:-:S02]  /*01a0*/  UIADD3 UR7, UPT, UPT, UR5, UR11, URZ ;  /* 0x0000000b05077290 */ /* 0x000fc4000fffe0ff */
[----:B------:R-:W-:Y:S01]  /*01b0*/  ISETP.GE.U32.OR.EX P0, PT, RZ, UR9, !P0, P3 ;  /* 0x00000009ff007c0c */ /* 0x000fe2000c706530 */
[----:B---3--:R-:W-:-:S03]  /*01c0*/  UIADD3 UR5, UP0, UPT, UR12, -0x2, URZ ;  /* 0xfffffffe0c057890 */ /* 0x008fc6000ff1e0ff */
[----:B------:R-:W-:Y:S01]  /*01d0*/  IMAD.U32 R4, RZ, RZ, UR7 ;  /* 0x00000007ff047e24 */ /* 0x000fe2000f8e00ff */
[----:B------:R-:W-:Y:S01]  /*01e0*/  UIADD3.X UR20, UPT, UPT, UR13, -0x1, URZ, UP0, !UPT ;  /* 0xffffffff0d147890 */ /* 0x000fe200087fe4ff */
[----:B----4-:R-:W-:-:S03]  /*01f0*/  IMAD R0, R3, UR6, R0 ;  /* 0x0000000603007c24 */ /* 0x010fc6000f8e0200 */
[----:B------:R-:W0:Y:S01]  /*0200*/  LDCU.64 UR6, c[0x0][0x358] ;  /* 0x00006b00ff0677ac */ /* 0x000e220008000a00 */
[----:B------:R-:W-:-:S03]  /*0210*/  IMAD.WIDE.U32 R2, R0, UR10, R8 ;  /* 0x0000000a00027c25 */ /* 0x000fc6000f8e0008 */
[----:B------:R-:W-:Y:S01]  /*0220*/  @!P0 ISETP.LT.U32.AND P2, PT, R8, UR4, PT ;  /* 0x0000000408008c0c */ /* 0x000fe2000bf41070 */
[----:B------:R-:W-:-:S03]  /*0230*/  IMAD R3, R0, UR11, R3 ;  /* 0x0000000b00037c24 */ /* 0x000fc6000f8e0203 */
[----:B------:R-:W-:Y:S01]  /*0240*/  @!P0 ISETP.GT.U32.AND.EX P1, PT, R4, RZ, PT, P2 ;  /* 0x000000ff0400820c */ /* 0x000fe20003f24120 */
[----:B------:R-:W-:Y:S01]  /*0250*/  IMAD.U32 R4, RZ, RZ, UR20 ;  /* 0x00000014ff047e24 */ /* 0x000fe2000f8e00ff */
[C---:B------:R-:W-:Y:S01]  /*0260*/  ISETP.GE.U32.AND P2, PT, R0.reuse, UR5, PT ;  /* 0x0000000500007c0c */ /* 0x040fe2000bf46070 */
[----:B------:R-:W-:Y:S01]  /*0270*/  IMAD R3, R3, UR8, RZ ;  /* 0x0000000803037c24 */ /* 0x000fe2000f8e02ff */
[----:B------:R-:W-:Y:S01]  /*0280*/  ISETP.EQ.OR P1, PT, R0, RZ, !P1 ;  /* 0x000000ff0000720c */ /* 0x000fe20004f22670 */
[----:B------:R-:W-:-:S03]  /*0290*/  IMAD.WIDE.U32 R10, R2, UR8, R6 ;  /* 0x00000008020a7c25 */ /* 0x000fc6000f8e0006 */
[----:B------:R-:W-:Y:S01]  /*02a0*/  ISETP.LE.U32.OR.EX P1, PT, R4, RZ, P1, P2 ;  /* 0x000000ff0400720c */ /* 0x000fe20000f23520 */
[----:B------:R-:W-:Y:S01]  /*02b0*/  IMAD R3, R2, UR9, R3 ;  /* 0x0000000902037c24 */ /* 0x000fe2000f8e0203 */
[C---:B-----5:R-:W-:Y:S01]  /*02c0*/  IADD3 R12, P4, PT, R10.reuse, UR22, RZ ;  /* 0x000000160a0c7c10 */ /* 0x060fe2000ff9e0ff */
[----:B------:R-:W-:Y:S02]  /*02d0*/  IMAD.SHL.U32 R2, R10, 0x4, RZ ;  /* 0x000000040a027824 */ /* 0x000fe400078e00ff */
[----:B------:R-:W-:-:S03]  /*02e0*/  IMAD.IADD R3, R11, 0x1, R3 ;  /* 0x000000010b037824 */ /* 0x000fc600078e0203 */
[----:B------:R-:W-:Y:S02]  /*02f0*/  IADD3 R18, P0, PT, R2, UR18, RZ ;  /* 0x0000001202127c10 */ /* 0x000fe4000ff1e0ff */
[----:B------:R-:W-:Y:S02]  /*0300*/  SHF.L.U64.HI R4, R10, 0x2, R3 ;  /* 0x000000020a047819 */ /* 0x000fe40000010203 */
[C---:B------:R-:W-:Y:S02]  /*0310*/  IADD3 R14, P5, PT, R2.reuse, UR16, RZ ;  /* 0x00000010020e7c10 */ /* 0x040fe4000ffbe0ff */
[----:B------:R-:W-:Y:S02]  /*0320*/  IADD3 R16, P6, PT, R2, UR24, RZ ;  /* 0x0000001802107c10 */ /* 0x000fe4000ffde0ff */
[----:B------:R-:W-:Y:S02]  /*0330*/  IADD3.X R13, PT, PT, R3, UR23, RZ, P4, !PT ;  /* 0x00000017030d7c10 */ /* 0x000fe4000a7fe4ff */
[----:B------:R-:W-:-:S02]  /*0340*/  IADD3.X R19, PT, PT, R4, UR19, RZ, P0, !PT ;  /* 0x0000001304137c10 */ /* 0x000fc400087fe4ff */
[C---:B------:R-:W-:Y:S02]  /*0350*/  IADD3.X R15, PT, PT, R4.reuse, UR17, RZ, P5, !PT ;  /* 0x00000011040f7c10 */ /* 0x040fe4000affe4ff */
[----:B------:R-:W-:Y:S01]  /*0360*/  IADD3.X R17, PT, PT, R4, UR25, RZ, P6, !PT ;  /* 0x0000001904117c10 */ /* 0x000fe2000b7fe4ff */
[----:B0-----:R-:W-:Y:S06]  /*0370*/  @P1 BRA `(.L_x_1) ;  /* 0x0000000000cc1947 */ /* 0x001fec0003800000 */
[----:B------:R-:W2:Y:S01]  /*0380*/  LDG.E.U8 R5, desc[UR6][R12.64] ;  /* 0x000000060c057981 */ /* 0x000ea2000c1e1100 */
[C---:B------:R-:W-:Y:S01]  /*0390*/  IADD3 R22, P1, PT, R10.reuse, -UR8, RZ ;  /* 0x800000080a167c10 */ /* 0x040fe2000ff3e0ff */
[----:B------:R-:W-:Y:S01]  /*03a0*/  USHF.L.U32 UR21, UR9, 0x2, URZ ;  /* 0x0000000209157899 */ /* 0x000fe200080006ff */
[----:B------:R-:W-:Y:S01]  /*03b0*/  IADD3 R21, P0, PT, R10, UR8, RZ ;  /* 0x000000080a157c10 */ /* 0x000fe2000ff1e0ff */
[----:B------:R-:W-:Y:S01]  /*03c0*/  UIMAD.WIDE.U32 UR4, UR8, 0x4, URZ ;  /* 0x00000004080478a5 */ /* 0x000fe2000f8e00ff */
[C---:B------:R-:W-:Y:S01]  /*03d0*/  IADD3.X R23, PT, PT, R3.reuse, ~UR9, RZ, P1, !PT ;  /* 0x8000000903177c10 */ /* 0x040fe20008ffe4ff */
[----:B------:R-:W2:Y:S01]  /*03e0*/  LDC.64 R28, c[0x0][0x3f8] ;  /* 0x0000fe00ff1c7b82 */ /* 0x000ea20000000a00 */
[----:B------:R-:W-:Y:S02]  /*03f0*/  IADD3.X R24, PT, PT, R3, UR9, RZ, P0, !PT ;  /* 0x0000000903187c10 */ /* 0x000fe400087fe4ff */
[----:B------:R-:W-:Y:S02]  /*0400*/  LEA R26, P1, R22, UR16, 0x2 ;  /* 0x00000010161a7c11 */ /* 0x000fe4000f8210ff */
[----:B------:R-:W-:-:S02]  /*0410*/  LEA R20, P0, R21, UR16, 0x2 ;  /* 0x0000001015147c11 */ /* 0x000fc4000f8010ff */
[----:B------:R-:W-:Y:S01]  /*0420*/  LEA.HI.X R27, R22, UR17, R23, 0x2, P1 ;  /* 0x00000011161b7c11 */ /* 0x000fe200088f1417 */
[----:B------:R-:W-:Y:S01]  /*0430*/  IMAD.U32 R23, RZ, RZ, UR21 ;  /* 0x00000015ff177e24 */ /* 0x000fe2000f8e00ff */
[----:B------:R-:W-:Y:S02]  /*0440*/  LEA.HI.X R21, R21, UR17, R24, 0x2, P0 ;  /* 0x0000001115157c11 */ /* 0x000fe400080f1418 */
[----:B------:R-:W-:Y:S01]  /*0450*/  IADD3 R24, P0, PT, R20, UR4, RZ ;  /* 0x0000000414187c10 */ /* 0x000fe2000ff1e0ff */
[----:B------:R-:W3:Y:S03]  /*0460*/  LDG.E R26, desc[UR6][R26.64] ;  /* 0x000000061a1a7981 */ /* 0x000ee6000c1e1900 */
[----:B------:R-:W-:Y:S01]  /*0470*/  IADD3.X R25, PT, PT, R21, UR5, R23, P0, !PT ;  /* 0x0000000515197c10 */ /* 0x000fe200087fe417 */
[----:B------:R0:W4:Y:S04]  /*0480*/  LDG.E R22, desc[UR6][R20.64] ;  /* 0x0000000614167981 */ /* 0x000128000c1e1900 */
[----:B------:R-:W4:Y:S04]  /*0490*/  LDG.E R23, desc[UR6][R14.64] ;  /* 0x000000060e177981 */ /* 0x000f28000c1e1900 */
[----:B------:R-:W3:Y:S01]  /*04a0*/  LDG.E R25, desc[UR6][R24.64] ;  /* 0x0000000618197981 */ /* 0x000ee2000c1e1900 */
[----:B0-----:R-:W0:Y:S03]  /*04b0*/  LDC.64 R20, c[0x0][0x400] ;  /* 0x00010000ff147b82 */ /* 0x001e260000000a00 */
[----:B------:R-:W5:Y:S01]  /*04c0*/  LDG.E R27, desc[UR6][R18.64] ;  /* 0x00000006121b7981 */ /* 0x000f62000c1e1900 */
[----:B--2---:R-:W-:-:S05]  /*04d0*/  IMAD.WIDE.U32 R28, R5, 0x4, R28 ;  /* 0x00000004051c7825 */ /* 0x004fca00078e001c */
[----:B------:R-:W5:Y:S01]  /*04e0*/  LDG.E R24, desc[UR6][R28.64] ;  /* 0x000000061c187981 */ /* 0x000f62000c1e1900 */
[----:B0-----:R-:W-:-:S05]  /*04f0*/  IMAD.WIDE.U32 R20, R5, 0x4, R20 ;  /* 0x0000000405147825 */ /* 0x001fca00078e0014 */
[----:B------:R0:W2:Y:S02]  /*0500*/  LDG.E R5, desc[UR6][R20.64] ;  /* 0x0000000614057981 */ /* 0x0000a4000c1e1900 */
[----:B0-----:R-:W-:-:S04]  /*0510*/  IADD3 R20, P0, PT, R10, UR14, RZ ;  /* 0x0000000e0a147c10 */ /* 0x001fc8000ff1e0ff */
[----:B------:R-:W-:Y:S02]  /*0520*/  IADD3.X R21, PT, PT, R3, UR15, RZ, P0, !PT ;  /* 0x0000000f03157c10 */ /* 0x000fe400087fe4ff */
[----:B------:R-:W-:Y:S01]  /*0530*/  LEA R28, P0, R20, UR24, 0x2 ;  /* 0x00000018141c7c11 */ /* 0x000fe2000f8010ff */
[----:B----4-:R-:W-:-:S03]  /*0540*/  FADD R23, R22, -R23 ;  /* 0x8000001716177221 */ /* 0x010fc60000000000 */
[----:B------:R-:W-:Y:S02]  /*0550*/  LEA.HI.X R29, R20, UR25, R21, 0x2, P0 ;  /* 0x00000019141d7c11 */ /* 0x000fe400080f1415 */
[----:B------:R-:W-:Y:S01]  /*0560*/  IADD3 R22, P0, PT, R10, -UR14, RZ ;  /* 0x8000000e0a167c10 */ /* 0x000fe2000ff1e0ff */
[----:B------:R-:W-:Y:S02]  /*0570*/  USHF.L.U32 UR21, UR15, 0x2, URZ ;  /* 0x000000020f157899 */ /* 0x000fe400080006ff */
[----:B------:R-:W-:Y:S01]  /*0580*/  UIMAD.WIDE.U32 UR4, UR14, 0x4, URZ ;  /* 0x000000040e0478a5 */ /* 0x000fe2000f8e00ff */
[----:B------:R-:W-:Y:S02]  /*0590*/  IADD3.X R21, PT, PT, R3, ~UR15, RZ, P0, !PT ;  /* 0x8000000f03157c10 */ /* 0x000fe400087fe4ff */
[C---:B------:R-:W-:Y:S01]  /*05a0*/  LEA R20, P0, R22.reuse, UR24, 0x2 ;  /* 0x0000001816147c11 */ /* 0x040fe2000f8010ff */
[----:B---3--:R-:W-:Y:S02]  /*05b0*/  FADD R25, R25, -R26 ;  /* 0x8000001a19197221 */ /* 0x008fe40000000000 */
[----:B------:R-:W3:Y:S01]  /*05c0*/  LDG.E R26, desc[UR6][R28.64] ;  /* 0x000000061c1a7981 */ /* 0x000ee2000c1e1900 */
[----:B------:R-:W-:-:S02]  /*05d0*/  LEA.HI.X R21, R22, UR25, R21, 0x2, P0 ;  /* 0x0000001916157c11 */ /* 0x000fc400080f1415 */
[----:B------:R-:W-:-:S03]  /*05e0*/  IADD3 R22, P0, PT, R28, UR4, RZ ;  /* 0x000000041c167c10 */ /* 0x000fc6000ff1e0ff */
[----:B------:R-:W4:Y:S01]  /*05f0*/  LDG.E R20, desc[UR6][R20.64] ;  /* 0x0000000614147981 */ /* 0x000f22000c1e1900 */
[----:B-----5:R-:W-:Y:S01]  /*0600*/  FFMA R27, -R24, R23, R27 ;  /* 0x00000017181b7223 */ /* 0x020fe2000000011b */
[----:B------:R-:W-:-:S05]  /*0610*/  IMAD.U32 R23, RZ, RZ, UR21 ;  /* 0x00000015ff177e24 */ /* 0x000fca000f8e00ff */
[----:B------:R-:W-:Y:S01]  /*0620*/  IADD3.X R23, PT, PT, R29, UR5, R23, P0, !PT ;  /* 0x000000051d177c10 */ /* 0x000fe200087fe417 */
[----:B--2---:R-:W-:Y:S02]  /*0630*/  FFMA R25, R5, R25, R27 ;  /* 0x0000001905197223 */ /* 0x004fe4000000001b */
[----:B------:R-:W3:Y:S04]  /*0640*/  LDG.E R27, desc[UR6][R16.64] ;  /* 0x00000006101b7981 */ /* 0x000ee8000c1e1900 */
[----:B------:R-:W4:Y:S01]  /*0650*/  LDG.E R23, desc[UR6][R22.64] ;  /* 0x0000000616177981 */ /* 0x000f22000c1e1900 */
[----:B---3--:R-:W-:Y:S01]  /*0660*/  FADD R26, R26, -R27 ;  /* 0x8000001b1a1a7221 */ /* 0x008fe20000000000 */
[----:B----4-:R-:W-:-:S03]  /*0670*/  FADD R27, R23, -R20 ;  /* 0x80000014171b7221 */ /* 0x010fc60000000000 */
[----:B------:R-:W-:-:S04]  /*0680*/  FFMA R26, R24, R26, R25 ;  /* 0x0000001a181a7223 */ /* 0x000fc80000000019 */
[----:B------:R-:W-:-:S05]  /*0690*/  FFMA R27, -R5, R27, R26 ;  /* 0x0000001b051b7223 */ /* 0x000fca000000011a */
[----:B------:R0:W-:Y:S02]  /*06a0*/  STG.E desc[UR6][R18.64], R27 ;  /* 0x0000001b12007986 */ /* 0x0001e4000c101906 */
.L_x_1:
[----:B------:R-:W-:Y:S05]  /*06b0*/  BSYNC.RECONVERGENT B0 ;  /* 0x0000000000007941 */ /* 0x000fea0003800200 */
.L_x_0:
[----:B------:R-:W-:Y:S01]  /*06c0*/  UIADD3 UR4, UP0, UPT, UR8, -0x2, URZ ;  /* 0xfffffffe08047890 */ /* 0x000fe2000ff1e0ff */
[----:B------:R-:W-:Y:S01]  /*06d0*/  ISETP.GE.U32.AND P0, PT, R8, UR10, PT ;  /* 0x0000000a08007c0c */ /* 0x000fe2000bf06070 */
[----:B------:R-:W0:Y:S01]  /*06e0*/  LDCU.64 UR22, c[0x0][0x3a0] ;  /* 0x00007400ff1677ac */ /* 0x000e220008000a00 */
[----:B------:R-:W-:Y:S01]  /*06f0*/  BSSY.RECONVERGENT B0, `(.L_x_2) ;  /* 0x0000037000007945 */ /* 0x000fe20003800200 */
[----:B------:R-:W-:Y:S02]  /*0700*/  UIADD3.X UR5, UPT, UPT, UR9, -0x1, URZ, UP0, !UPT ;  /* 0xffffffff09057890 */ /* 0x000fe400087fe4ff */
[----:B------:R-:W-:Y:S01]  /*0710*/  ISETP.LT.U32.AND P1, PT, R6, UR4, PT ;  /* 0x0000000406007c0c */ /* 0x000fe2000bf21070 */
[----:B------:R-:W1:Y:S03]  /*0720*/  LDCU.64 UR16, c[0x0][0x380] ;  /* 0x00007000ff1077ac */ /* 0x000e660008000a00 */
[----:B------:R-:W-:-:S05]  /*0730*/  IMAD.U32 R5, RZ, RZ, UR5 ;  /* 0x00000005ff057e24 */ /* 0x000fca000f8e00ff */
[----:B------:R-:W-:Y:S01]  /*0740*/  ISETP.GT.U32.AND.EX P1, PT, R5, RZ, PT, P1 ;  /* 0x000000ff0500720c */ /* 0x000fe20003f24110 */
[----:B------:R-:W-:Y:S01]  /*0750*/  IMAD.U32 R5, RZ, RZ, UR20 ;  /* 0x00000014ff057e24 */ /* 0x000fe2000f8e00ff */
[----:B0-----:R-:W-:Y:S02]  /*0760*/  IADD3 R18, P6, PT, R2, UR22, RZ ;  /* 0x0000001602127c10 */ /* 0x001fe4000ffde0ff */
[----:B------:R-:W-:Y:S02]  /*0770*/  ISETP.NE.AND P5, PT, R6, RZ, P1 ;  /* 0x000000ff0600720c */ /* 0x000fe40000fa5270 */
[----:B------:R-:W-:Y:S02]  /*0780*/  IADD3.X R19, PT, PT, R4, UR23, RZ, P6, !PT ;  /* 0x0000001704137c10 */ /* 0x000fe4000b7fe4ff */
[----:B------:R-:W-:Y:S02]  /*0790*/  ISETP.GE.U32.OR.EX P4, PT, RZ, UR11, !P5, P0 ;  /* 0x0000000bff007c0c */ /* 0x000fe4000ef86500 */
[----:B-1----:R-:W-:-:S02]  /*07a0*/  IADD3 R20, P6, PT, R2, UR16, RZ ;  /* 0x0000001002147c10 */ /* 0x002fc4000ffde0ff */
[----:B------:R-:W-:Y:S02]  /*07b0*/  ISETP.EQ.OR P4, PT, R0, RZ, P4 ;  /* 0x000000ff0000720c */ /* 0x000fe40002782670 */
[----:B------:R-:W-:Y:S02]  /*07c0*/  ISETP.EQ.OR P5, PT, R8, RZ, !P5 ;  /* 0x000000ff0800720c */ /* 0x000fe40006fa2670 */
[----:B------:R-:W-:Y:S02]  /*07d0*/  ISETP.LE.U32.OR.EX P4, PT, R5, RZ, P4, P2 ;  /* 0x000000ff0500720c */ /* 0x000fe40002783520 */
[----:B------:R-:W-:-:S11]  /*07e0*/  IADD3.X R21, PT, PT, R4, UR17, RZ, P6, !PT ;  /* 0x0000001104157c10 */ /* 0x000fd6000b7fe4ff */
[----:B------:R-:W-:Y:S05]  /*07f0*/  @P4 BRA `(.L_x_3) ;  /* 0x0000000000984947 */ /* 0x000fea0003800000 */
[C---:B------:R-:W-:Y:S01]  /*0800*/  IADD3 R4, P6, PT, R10.reuse, UR14, RZ ;  /* 0x0000000e0a047c10 */ /* 0x040fe2000ffde0ff */
[----:B------:R-:W-:Y:S01]  /*0810*/  IMAD.U32 R27, RZ, RZ, UR14 ;  /* 0x0000000eff1b7e24 */ /* 0x000fe2000f8e00ff */
[----:B------:R-:W-:Y:S01]  /*0820*/  IADD3 R2, P4, PT, R10, -UR14, RZ ;  /* 0x8000000e0a027c10 */ /* 0x000fe2000ff9e0ff */
[----:B------:R-:W-:Y:S01]  /*0830*/  IMAD.U32 R25, RZ, RZ, UR14 ;  /* 0x0000000eff197e24 */ /* 0x000fe2000f8e00ff */
[C---:B------:R-:W-:Y:S01]  /*0840*/  IADD3.X R23, PT, PT, R3.reuse, UR15, RZ, P6, !PT ;  /* 0x0000000f03177c10 */ /* 0x040fe2000b7fe4ff */
[----:B------:R-:W-:Y:S01]  /*0850*/  IMAD.U32 R24, RZ, RZ, UR15 ;  /* 0x0000000fff187e24 */ /* 0x000fe2000f8e00ff */
[C---:B------:R-:W-:Y:S02]  /*0860*/  LEA R28, P6, R4.reuse, UR16, 0x2 ;  /* 0x00000010041c7c11 */ /* 0x040fe4000f8c10ff */
[----:B------:R-:W-:Y:S02]  /*0870*/  IADD3.X R5, PT, PT, R3, ~UR15, RZ, P4, !PT ;  /* 0x8000000f03057c10 */ /* 0x000fe4000a7fe4ff */
[----:B------:R-:W-:-:S02]  /*0880*/  LEA.HI.X R29, R4, UR17, R23, 0x2, P6 ;  /* 0x00000011041d7c11 */ /* 0x000fc4000b0f1417 */
[C---:B------:R-:W-:Y:S02]  /*0890*/  LEA R22, P6, R2.reuse, UR16, 0x2 ;  /* 0x0000001002167c11 */ /* 0x040fe4000f8c10ff */
[----:B------:R-:W-:Y:S02]  /*08a0*/  LEA R4, P4, R27, R28, 0x2 ;  /* 0x0000001c1b047211 */ /* 0x000fe400078810ff */
[----:B------:R-:W2:Y:S01]  /*08b0*/  LDG.E.U8 R27, desc[UR6][R12.64] ;  /* 0x000000060c1b7981 */ /* 0x000ea2000c1e1100 */
[----:B------:R-:W-:Y:S02]  /*08c0*/  LEA.HI.X R23, R2, UR17, R5, 0x2, P6 ;  /* 0x0000001102177c11 */ /* 0x000fe4000b0f1405 */
[----:B------:R-:W-:Y:S01]  /*08d0*/  LEA.HI.X R5, R25, R29, R24, 0x2, P4 ;  /* 0x0000001d19057211 */ /* 0x000fe200020f1418 */
[----:B------:R-:W3:Y:S01]  /*08e0*/  LDG.E R2, desc[UR6][R28.64] ;  /* 0x000000061c027981 */ /* 0x000ee2000c1e1900 */
[----:B------:R-:W2:Y:S03]  /*08f0*/  LDC.64 R24, c[0x0][0x3f8] ;  /* 0x0000fe00ff187b82 */ /* 0x000ea60000000a00 */
[----:B------:R0:W4:Y:S04]  /*0900*/  LDG.E R26, desc[UR6][R22.64] ;  /* 0x00000006161a7981 */ /* 0x000128000c1e1900 */
[----:B------:R-:W4:Y:S04]  /*0910*/  LDG.E R5, desc[UR6][R4.64] ;  /* 0x0000000604057981 */ /* 0x000f28000c1e1900 */
[----:B------:R-:W5:Y:S01]  /*0920*/  LDG.E R29, desc[UR6][R14.64+-0x4] ;  /* 0xfffffc060e1d7981 */ /* 0x000f62000c1e1900 */
[----:B0-----:R-:W0:Y:S03]  /*0930*/  LDC.64 R22, c[0x0][0x400] ;  /* 0x00010000ff167b82 */ /* 0x001e260000000a00 */
[----:B------:R-:W3:Y:S01]  /*0940*/  LDG.E R4, desc[UR6][R20.64] ;  /* 0x0000000614047981 */ /* 0x000ee2000c1e1900 */
[----:B--2---:R-:W-:-:S04]  /*0950*/  IMAD.WIDE.U32 R24, R27, 0x4, R24 ;  /* 0x000000041b187825 */ /* 0x004fc800078e0018 */
[----:B0-----:R-:W-:Y:S02]  /*0960*/  IMAD.WIDE.U32 R22, R27, 0x4, R22 ;  /* 0x000000041b167825 */ /* 0x001fe400078e0016 */
[----:B------:R-:W2:Y:S04]  /*0970*/  LDG.E R24, desc[UR6][R24.64] ;  /* 0x0000000618187981 */ /* 0x000ea8000c1e1900 */
[----:B------:R-:W2:Y:S01]  /*0980*/  LDG.E R27, desc[UR6][R18.64] ;  /* 0x00000006121b7981 */ /* 0x000ea2000c1e1900 */
[----:B----4-:R-:W-:-:S03]  /*0990*/  FADD R26, R5, -R26 ;  /* 0x8000001a051a7221 */ /* 0x010fc60000000000 */
[----:B------:R-:W4:Y:S04]  /*09a0*/  LDG.E R23, desc[UR6][R22.64] ;  /* 0x0000000616177981 */ /* 0x000f28000c1e1900 */
[----:B------:R-:W5:Y:S04]  /*09b0*/  LDG.E R5, desc[UR6][R14.64] ;  /* 0x000000060e057981 */ /* 0x000f68000c1e1900 */
[----:B------:R-:W5:Y:S01]  /*09c0*/  LDG.E R22, desc[UR6][R14.64+0x4] ;  /* 0x000004060e167981 */ /* 0x000f62000c1e1900 */
[----:B---3--:R-:W-:-:S03]  /*09d0*/  FADD R4, R2, -R4 ;  /* 0x8000000402047221 */ /* 0x008fc60000000000 */
[----:B------:R-:W3:Y:S01]  /*09e0*/  LDG.E R2, desc[UR6][R14.64+0x8] ;  /* 0x000008060e027981 */ /* 0x000ee2000c1e1900 */
[----:B--2---:R-:W-:-:S04]  /*09f0*/  FFMA R4, -R24, R4, R27 ;  /* 0x0000000418047223 */ /* 0x004fc8000000011b */
[----:B----4-:R-:W-:Y:S01]  /*0a00*/  FFMA R27, R23, R26, R4 ;  /* 0x0000001a171b7223 */ /* 0x010fe20000000004 */
[----:B-----5:R-:W-:Y:S01]  /*0a10*/  FADD R5, R22, -R5 ;  /* 0x8000000516057221 */ /* 0x020fe20000000000 */
[----:B---3--:R-:W-:-:S03]  /*0a20*/  FADD R2, R2, -R29 ;  /* 0x8000001d02027221 */ /* 0x008fc60000000000 */
[----:B------:R-:W-:-:S04]  /*0a30*/  FFMA R24, R24, R5, R27 ;  /* 0x0000000518187223 */ /* 0x000fc8000000001b */
[----:B------:R-:W-:-:S05]  /*0a40*/  FFMA R23, -R23, R2, R24 ;  /* 0x0000000217177223 */ /* 0x000fca0000000118 */
[----:B------:R0:W-:Y:S02]  /*0a50*/  STG.E desc[UR6][R18.64], R23 ;  /* 0x0000001712007986 */ /* 0x0001e4000c101906 */
.L_x_3:
[----:B------:R-:W-:Y:S05]  /*0a60*/  BSYNC.RECONVERGENT B0 ;  /* 0x0000000000007941 */ /* 0x000fea0003800200 */
.L_x_2:
[----:B------:R-:W-:Y:S01]  /*0a70*/  VOTEU.ALL UP1, P5 ;  /* 0x0000000000ff7886 */ /* 0x000fe20002820000 */
[----:B------:R-:W1:Y:S01]  /*0a80*/  LDCU.64 UR24, c[0x0][0x3a8] ;  /* 0x00007500ff1877ac */ /* 0x000e620008000a00 */
[----:B------:R-:W-:Y:S01]  /*0a90*/  PLOP3.LUT P4, PT, PT, PT, PT, 0x8, 0x80 ;  /* 0x000000000080781c */ /* 0x000fe20003f8e170 */
[----:B------:R-:W-:Y:S02]  /*0aa0*/  BSSY.RECONVERGENT B0, `(.L_x_4) ;  /* 0x0000033000007945 */ /* 0x000fe40003800200 */
[----:B------:R-:W-:-:S04]  /*0ab0*/  @!UP1 UIADD3 UR4, UP0, UPT, UR10, -0x2, URZ ;  /* 0xfffffffe0a049890 */ /* 0x000fc8000ff1e0ff */
[----:B------:R-:W-:Y:S02]  /*0ac0*/  @!UP1 UIADD3.X UR5, UPT, UPT, UR11, -0x1, URZ, UP0, !UPT ;  /* 0xffffffff0b059890 */ /* 0x000fe400087fe4ff */
[----:B------:R-:W-:-:S04]  /*0ad0*/  @!P5 ISETP.LT.U32.AND P6, PT, R8, UR4, PT ;  /* 0x000000040800dc0c */ /* 0x000fc8000bfc1070 */
[----:B------:R-:W-:-:S05]  /*0ae0*/  IMAD.U32 R2, RZ, RZ, UR5 ;  /* 0x00000005ff027e24 */ /* 0x000fca000f8e00ff */
[----:B------:R-:W-:Y:S02]  /*0af0*/  @!P5 ISETP.GT.U32.AND.EX P4, PT, R2, RZ, PT, P6 ;  /* 0x000000ff0200d20c */ /* 0x000fe40003f84160 */
[----:B------:R-:W-:Y:S02]  /*0b00*/  ISETP.GE.U32.AND P5, PT, R0, UR12, PT ;  /* 0x0000000c00007c0c */ /* 0x000fe4000bfa6070 */
[C---:B-1----:R-:W-:Y:S02]  /*0b10*/  LEA R4, P6, R10.reuse, UR24, 0x2 ;  /* 0x000000180a047c11 */ /* 0x042fe4000f8c10ff */
[----:B------:R-:W-:Y:S02]  /*0b20*/  ISETP.GE.U32.OR.EX P4, PT, RZ, UR13, !P4, P5 ;  /* 0x0000000dff007c0c */ /* 0x000fe4000e786550 */
[----:B------:R-:W-:Y:S02]  /*0b30*/  LEA.HI.X R5, R10, UR25, R3, 0x2, P6 ;  /* 0x000000190a057c11 */ /* 0x000fe4000b0f1403 */
[----:B------:R-:W-:-:S04]  /*0b40*/  ISETP.GE.U32.AND P6, PT, R8, 0x2, PT ;  /* 0x000000020800780c */ /* 0x000fc80003fc6070 */
[----:B------:R-:W-:-:S05]  /*0b50*/  ISETP.GE.U32.OR.EX P6, PT, RZ, UR9, !P6, P3 ;  /* 0x00000009ff007c0c */ /* 0x000fca000f7c6530 */
[----:B------:R-:W-:Y:S08]  /*0b60*/  @P4 BRA `(.L_x_5) ;  /* 0x0000000000984947 */ /* 0x000ff00003800000 */
[----:B------:R-:W2:Y:S01]  /*0b70*/  LDG.E.U8 R26, desc[UR6][R12.64] ;  /* 0x000000060c1a7981 */ /* 0x000ea2000c1e1100 */
[----:B------:R-:W-:Y:S01]  /*0b80*/  IADD3 R2, P3, PT, R10, UR8, RZ ;  /* 0x000000080a027c10 */ /* 0x000fe2000ff7e0ff */
[----:B------:R-:W-:-:S03]  /*0b90*/  IMAD.U32 R25, RZ, RZ, UR8 ;  /* 0x00000008ff197e24 */ /* 0x000fc6000f8e00ff */
[----:B0-----:R-:W-:Y:S02]  /*0ba0*/  IADD3.X R23, PT, PT, R3, UR9, RZ, P3, !PT ;  /* 0x0000000903177c10 */ /* 0x001fe40009ffe4ff */
[----:B------:R-:W-:-:S04]  /*0bb0*/  LEA R28, P3, R2, UR16, 0x2 ;  /* 0x00000010021c7c11 */ /* 0x000fc8000f8610ff */
[----:B------:R-:W-:Y:S01]  /*0bc0*/  LEA.HI.X R29, R2, UR17, R23, 0x2, P3 ;  /* 0x00000011021d7c11 */ /* 0x000fe200098f1417 */
[----:B------:R-:W-:Y:S01]  /*0bd0*/  IMAD.U32 R23, RZ, RZ, UR8 ;  /* 0x00000008ff177e24 */ /* 0x000fe2000f8e00ff */
[----:B------:R-:W-:Y:S01]  /*0be0*/  LEA R24, P3, R25, R28, 0x2 ;  /* 0x0000001c19187211 */ /* 0x000fe200078610ff */
[----:B------:R-:W-:-:S05]  /*0bf0*/  IMAD.U32 R2, RZ, RZ, UR9 ;  /* 0x00000009ff027e24 */ /* 0x000fca000f8e00ff */
[----:B------:R-:W-:Y:S02]  /*0c00*/  LEA.HI.X R25, R23, R29, R2, 0x2, P3 ;  /* 0x0000001d17197211 */ /* 0x000fe400018f1402 */
[----:B------:R-:W2:Y:S01]  /*0c10*/  LDC.64 R22, c[0x0][0x3f8] ;  /* 0x0000fe00ff167b82 */ /* 0x000ea20000000a00 */
[----:B------:R-:W3:Y:S04]  /*0c20*/  LDG.E R2, desc[UR6][R28.64] ;  /* 0x000000061c027981 */ /* 0x000ee8000c1e1900 */
[----:B------:R0:W4:Y:S03]  /*0c30*/  LDG.E R27, desc[UR6][R24.64] ;  /* 0x00000006181b7981 */ /* 0x000126000c1e1900 */
[----:B0-----:R-:W0:Y:S01]  /*0c40*/  LDC.64 R24, c[0x0][0x400] ;  /* 0x00010000ff187b82 */ /* 0x001e220000000a00 */
[----:B--2---:R-:W-:-:S04]  /*0c50*/  IMAD.WIDE.U32 R22, R26, 0x4, R22 ;  /* 0x000000041a167825 */ /* 0x004fc800078e0016 */
[----:B0-----:R-:W-:Y:S02]  /*0c60*/  IMAD.WIDE.U32 R28, R26, 0x4, R24 ;  /* 0x000000041a1c7825 */ /* 0x001fe400078e0018 */
[----:B------:R0:W2:Y:S04]  /*0c70*/  LDG.E R22, desc[UR6][R22.64] ;  /* 0x0000000616167981 */ /* 0x0000a8000c1e1900 */
[----:B------:R-:W0:Y:S04]  /*0c80*/  LDG.E R26, desc[UR6][R16.64+0x4] ;  /* 0x00000406101a7981 */ /* 0x000e28000c1e1900 */
[----:B------:R-:W3:Y:S04]  /*0c90*/  LDG.E R25, desc[UR6][R20.64] ;  /* 0x0000000614197981 */ /* 0x000ee8000c1e1900 */
[----:B------:R-:W0:Y:S04]  /*0ca0*/  LDG.E R23, desc[UR6][R16.64] ;  /* 0x0000000610177981 */ /* 0x000e28000c1e1900 */
[----:B------:R-:W5:Y:S01]  /*0cb0*/  LDG.E R28, desc[UR6][R28.64] ;  /* 0x000000061c1c7981 */ /* 0x000f62000c1e1900 */
[----:B0-----:R-:W-:-:S03]  /*0cc0*/  FADD R23, R26, -R23 ;  /* 0x800000171a177221 */ /* 0x001fc60000000000 */
[----:B------:R-:W2:Y:S01]  /*0cd0*/  LDG.E R26, desc[UR6][R4.64] ;  /* 0x00000006041a7981 */ /* 0x000ea2000c1e1900 */
[----:B---3--:R-:W-:-:S03]  /*0ce0*/  FADD R25, R2, -R25 ;  /* 0x8000001902197221 */ /* 0x008fc60000000000 */
[----:B------:R-:W3:Y:S01]  /*0cf0*/  LDG.E R2, desc[UR6][R16.64+0x8] ;  /* 0x0000080610027981 */ /* 0x000ee2000c1e1900 */
[----:B--2---:R-:W-:-:S03]  /*0d00*/  FFMA R24, -R22, R23, R26 ;  /* 0x0000001716187223 */ /* 0x004fc6000000011a */
[----:B------:R-:W3:Y:S02]  /*0d10*/  LDG.E R23, desc[UR6][R16.64+-0x4] ;  /* 0xfffffc0610177981 */ /* 0x000ee4000c1e1900 */
[----:B---3--:R-:W-:Y:S01]  /*0d20*/  FADD R23, R2, -R23 ;  /* 0x8000001702177221 */ /* 0x008fe20000000000 */
[----:B------:R-:W-:-:S03]  /*0d30*/  IADD3 R2, P3, PT, R10, -UR8, RZ ;  /* 0x800000080a027c10 */ /* 0x000fc6000ff7e0ff */
[----:B-----5:R-:W-:-:S04]  /*0d40*/  FFMA R23, R28, R23, R24 ;  /* 0x000000171c177223 */ /* 0x020fc80000000018 */
[----:B------:R-:W-:Y:S01]  /*0d50*/  FFMA R25, R22, R25, R23 ;  /* 0x0000001916197223 */ /* 0x000fe20000000017 */
[----:B------:R-:W-:Y:S02]  /*0d60*/  IADD3.X R23, PT, PT, R3, ~UR9, RZ, P3, !PT ;  /* 0x8000000903177c10 */ /* 0x000fe40009ffe4ff */
[----:B------:R-:W-:-:S04]  /*0d70*/  LEA R22, P3, R2, UR16, 0x2 ;  /* 0x0000001002167c11 */ /* 0x000fc8000f8610ff */
[----:B------:R-:W-:-:S05]  /*0d80*/  LEA.HI.X R23, R2, UR17, R23, 0x2, P3 ;  /* 0x0000001102177c11 */ /* 0x000fca00098f1417 */
[----:B------:R-:W4:Y:S02]  /*0d90*/  LDG.E R22, desc[UR6][R22.64] ;  /* 0x0000000616167981 */ /* 0x000f24000c1e1900 */
[----:B----4-:R-:W-:-:S04]  /*0da0*/  FADD R27, R27, -R22 ;  /* 0x800000161b1b7221 */ /* 0x010fc80000000000 */
[----:B------:R-:W-:-:S05]  /*0db0*/  FFMA R25, -R28, R27, R25 ;  /* 0x0000001b1c197223 */ /* 0x000fca0000000119 */
[----:B------:R1:W-:Y:S02]  /*0dc0*/  STG.E desc[UR6][R4.64], R25 ;  /* 0x0000001904007986 */ /* 0x0003e4000c101906 */
.L_x_5:
[----:B------:R-:W-:Y:S05]  /*0dd0*/  BSYNC.RECONVERGENT B0 ;  /* 0x0000000000007941 */ /* 0x000fea0003800200 */
.L_x_4:
[----:B------:R-:W-:Y:S01]  /*0de0*/  VOTEU.ALL UP1, P6 ;  /* 0x0000000000ff7886 */ /* 0x000fe20003020000 */
[----:B------:R-:W-:Y:S01]  /*0df0*/  ISETP.GT.U32.AND P1, PT, R6, 0x1, P1 ;  /* 0x000000010600780c */ /* 0x000fe20000f24070 */
[----:B------:R-:W-:Y:S01]  /*0e00*/  IMAD.SHL.U32 R6, R10, 0x4, RZ ;  /* 0x000000040a067824 */ /* 0x000fe200078e00ff */
[----:B------:R-:W-:Y:S01]  /*0e10*/  PLOP3.LUT P3, PT, PT, PT, PT, 0x8, 0x80 ;  /* 0x000000000080781c */ /* 0x000fe20003f6e170 */
[----:B------:R-:W-:Y:S01]  /*0e20*/  BSSY.RECONVERGENT B0, `(.L_x_6) ;  /* 0x0000053000007945 */ /* 0x000fe20003800200 */
[----:B------:R-:W-:Y:S01]  /*0e30*/  @!UP1 UIADD3 UR4, UP0, UPT, UR10, -0x2, URZ ;  /* 0xfffffffe0a049890 */ /* 0x000fe2000ff1e0ff */
[----:B------:R-:W-:Y:S02]  /*0e40*/  ISETP.GE.U32.OR.EX P0, PT, RZ, UR11, !P1, P0 ;  /* 0x0000000bff007c0c */ /* 0x000fe4000cf06500 */
[----:B------:R-:W-:Y:S01]  /*0e50*/  ISETP.LT.U32.OR P1, PT, R8, 0x2, !P1 ;  /* 0x000000020800780c */ /* 0x000fe20004f21470 */
[----:B------:R-:W-:Y:S01]  /*0e60*/  @!UP1 UIADD3.X UR5, UPT, UPT, UR11, -0x1, URZ, UP0, !UPT ;  /* 0xffffffff0b059890 */ /* 0x000fe200087fe4ff */
[----:B------:R-:W-:-:S02]  /*0e70*/  ISETP.LT.U32.OR P0, PT, R0, 0x2, P0 ;  /* 0x000000020000780c */ /* 0x000fc40000701470 */
[----:B------:R-:W-:-:S03]  /*0e80*/  @!P6 ISETP.LT.U32.AND P4, PT, R8, UR4, PT ;  /* 0x000000040800ec0c */ /* 0x000fc6000bf81070 */
[----:B------:R-:W-:-:S05]  /*0e90*/  IMAD.U32 R2, RZ, RZ, UR5 ;  /* 0x00000005ff027e24 */ /* 0x000fca000f8e00ff */
[----:B------:R-:W-:Y:S01]  /*0ea0*/  @!P6 ISETP.GT.U32.AND.EX P3, PT, R2, RZ, PT, P4 ;  /* 0x000000ff0200e20c */ /* 0x000fe20003f64140 */
[----:B------:R-:W-:-:S03]  /*0eb0*/  IMAD.U32 R2, RZ, RZ, UR20 ;  /* 0x00000014ff027e24 */ /* 0x000fc6000f8e00ff */
[----:B------:R-:W-:Y:S01]  /*0ec0*/  ISETP.LT.U32.OR P3, PT, R0, 0x2, !P3 ;  /* 0x000000020000780c */ /* 0x000fe20005f61470 */
[----:B------:R-:W-:Y:S01]  /*0ed0*/  IMAD.U32 R0, RZ, RZ, UR20 ;  /* 0x00000014ff007e24 */ /* 0x000fe2000f8e00ff */
[----:B------:R-:W-:-:S04]  /*0ee0*/  ISETP.LE.U32.OR.EX P0, PT, R2, RZ, P0, P2 ;  /* 0x000000ff0200720c */ /* 0x000fc80000703520 */
[----:B------:R-:W-:Y:S02]  /*0ef0*/  ISETP.LE.U32.OR.EX P3, PT, R0, RZ, P3, P2 ;  /* 0x000000ff0000720c */ /* 0x000fe40001f63520 */
[----:B------:R-:W-:Y:S02]  /*0f00*/  IADD3 R6, P2, PT, R6, UR18, RZ ;  /* 0x0000001206067c10 */ /* 0x000fe4000ff5e0ff */
[----:B------:R-:W-:-:S04]  /*0f10*/  SHF.L.U64.HI R0, R10, 0x2, R3 ;  /* 0x000000020a007819 */ /* 0x000fc80000010203 */
[----:B------:R-:W-:-:S05]  /*0f20*/  IADD3.X R7, PT, PT, R0, UR19, RZ, P2, !PT ;  /* 0x0000001300077c10 */ /* 0x000fca00097fe4ff */
[----:B------:R-:W-:Y:S05]  /*0f30*/  @P3 BRA `(.L_x_7) ;  /* 0x0000000400043947 */ /* 0x000fea0003800000 */
[----:B------:R-:W2:Y:S01]  /*0f40*/  LDG.E.U8 R27, desc[UR6][R12.64] ;  /* 0x000000060c1b7981 */ /* 0x000ea2000c1e1100 */
[----:B------:R-:W2:Y:S01]  /*0f50*/  LDC.64 R28, c[0x0][0x3c8] ;  /* 0x0000f200ff1c7b82 */ /* 0x000ea20000000a00 */
[----:B------:R-:W-:Y:S02]  /*0f60*/  IADD3 R0, P2, PT, R10, -UR8, RZ ;  /* 0x800000080a007c10 */ /* 0x000fe4000ff5e0ff */
[----:B------:R-:W3:Y:S02]  /*0f70*/  LDG.E R26, desc[UR6][R4.64] ;  /* 0x00000006041a7981 */ /* 0x000ee4000c1e1900 */
[----:B0-----:R-:W-:Y:S02]  /*0f80*/  IADD3.X R23, PT, PT, R3, ~UR9, RZ, P2, !PT ;  /* 0x8000000903177c10 */ /* 0x001fe400097fe4ff */
[C---:B------:R-:W-:Y:S01]  /*0f90*/  LEA R22, P2, R0.reuse, UR24, 0x2 ;  /* 0x0000001800167c11 */ /* 0x040fe2000f8410ff */
[----:B-1----:R-:W0:Y:S01]  /*0fa0*/  LDC.64 R24, c[0x0][0x3b0] ;  /* 0x0000ec00ff187b82 */ /* 0x002e220000000a00 */
[----:B------:R-:W4:Y:S02]  /*0fb0*/  LDG.E R2, desc[UR6][R20.64] ;  /* 0x0000000614027981 */ /* 0x000f24000c1e1900 */
[----:B------:R-:W-:-:S05]  /*0fc0*/  LEA.HI.X R23, R0, UR25, R23, 0x2, P2 ;  /* 0x0000001900177c11 */ /* 0x000fca00090f1417 */
[----:B------:R-:W3:Y:S01]  /*0fd0*/  LDG.E R22, desc[UR6][R22.64] ;  /* 0x0000000616167981 */ /* 0x000ee2000c1e1900 */
[----:B--2---:R-:W-:-:S04]  /*0fe0*/  IMAD.WIDE.U32 R28, R27, 0x4, R28 ;  /* 0x000000041b1c7825 */ /* 0x004fc800078e001c */
[----:B0-----:R-:W-:Y:S01]  /*0ff0*/  IMAD.WIDE.U32 R24, R27, 0x4, R24 ;  /* 0x000000041b187825 */ /* 0x001fe200078e0018 */
[----:B------:R0:W2:Y:S05]  /*1000*/  LDG.E R0, desc[UR6][R28.64] ;  /* 0x000000061c007981 */ /* 0x0000aa000c1e1900 */
[----:B------:R-:W4:Y:S01]  /*1010*/  LDG.E R24, desc[UR6][R24.64] ;  /* 0x0000000618187981 */ /* 0x000f22000c1e1900 */
[----:B---3--:R-:W-:Y:S01]  /*1020*/  FADD R26, -R22, R26 ;  /* 0x0000001a161a7221 */ /* 0x008fe20000000100 */
[----:B------:R-:W-:Y:S02]  /*1030*/  UIMAD.WIDE.U32 UR16, UR8, 0x2, URZ ;  /* 0x00000002081078a5 */ /* 0x000fe4000f8e00ff */
[----:B------:R-:W-:-:S04]  /*1040*/  USHF.L.U32 UR4, UR9, 0x1, URZ ;  /* 0x0000000109047899 */ /* 0x000fc800080006ff */
[----:B------:R-:W-:Y:S01]  /*1050*/  UIADD3 UR4, UPT, UPT, UR17, UR4, URZ ;  /* 0x0000000411047290 */ /* 0x000fe2000fffe0ff */
[----:B0-----:R-:W-:-:S05]  /*1060*/  IADD3 R28, P2, PT, R10, -UR16, RZ ;  /* 0x800000100a1c7c10 */ /* 0x001fca000ff5e0ff */
[----:B------:R-:W-:Y:S02]  /*1070*/  IADD3.X R23, PT, PT, R3, ~UR4, RZ, P2, !PT ;  /* 0x8000000403177c10 */ /* 0x000fe400097fe4ff */
[----:B------:R-:W-:-:S04]  /*1080*/  LEA R22, P2, R28, UR24, 0x2 ;  /* 0x000000181c167c11 */ /* 0x000fc8000f8410ff */
[----:B------:R-:W-:Y:S01]  /*1090*/  LEA.HI.X R23, R28, UR25, R23, 0x2, P2 ;  /* 0x000000191c177c11 */ /* 0x000fe200090f1417 */
[----:B------:R-:W-:-:S04]  /*10a0*/  IMAD.U32 R28, RZ, RZ, UR8 ;  /* 0x00000008ff1c7e24 */ /* 0x000fc8000f8e00ff */
[----:B------:R0:W3:Y:S02]  /*10b0*/  LDG.E R22, desc[UR6][R22.64] ;  /* 0x0000000616167981 */ /* 0x0000e4000c1e1900 */
[----:B0-----:R-:W-:Y:S02]  /*10c0*/  IMAD.U32 R23, RZ, RZ, UR9 ;  /* 0x00000009ff177e24 */ /* 0x001fe4000f8e00ff */
[----:B--2---:R-:W-:-:S04]  /*10d0*/  FMUL R26, R0, R26 ;  /* 0x0000001a001a7220 */ /* 0x004fc80000400000 */
[----:B----4-:R-:W-:Y:S02]  /*10e0*/  FFMA R29, R24, R2, R26 ;  /* 0x00000002181d7223 */ /* 0x010fe4000000001a */
[----:B------:R-:W0:Y:S02]  /*10f0*/  LDC.64 R24, c[0x0][0x3e0] ;  /* 0x0000f800ff187b82 */ /* 0x000e240000000a00 */
[----:B0-----:R-:W-:Y:S01]  /*1100*/  IMAD.WIDE.U32 R26, R27, 0x4, R24 ;  /* 0x000000041b1a7825 */ /* 0x001fe200078e0018 */
[----:B------:R-:W-:-:S03]  /*1110*/  LEA R24, P3, R10, UR24, 0x2 ;  /* 0x000000180a187c11 */ /* 0x000fc6000f8610ff */
[----:B------:R-:W-:Y:S01]  /*1120*/  IMAD.U32 R25, RZ, RZ, UR8 ;  /* 0x00000008ff197e24 */ /* 0x000fe2000f8e00ff */
[----:B------:R0:W2:Y:S04]  /*1130*/  LDG.E R2, desc[UR6][R26.64] ;  /* 0x000000061a027981 */ /* 0x0000a8000c1e1900 */
[----:B------:R-:W-:Y:S02]  /*1140*/  LEA R24, P2, R25, R24, 0x2 ;  /* 0x0000001819187211 */ /* 0x000fe400078410ff */
[----:B------:R-:W-:-:S04]  /*1150*/  LEA.HI.X R25, R10, UR25, R3, 0x2, P3 ;  /* 0x000000190a197c11 */ /* 0x000fc800098f1403 */
[----:B------:R-:W-:-:S06]  /*1160*/  LEA.HI.X R25, R28, R25, R23, 0x2, P2 ;  /* 0x000000191c197211 */ /* 0x000fcc00010f1417 */
[----:B------:R-:W3:Y:S01]  /*1170*/  LDG.E R25, desc[UR6][R24.64] ;  /* 0x0000000618197981 */ /* 0x000ee2000c1e1900 */
[----:B------:R-:W-:Y:S01]  /*1180*/  IADD3 R23, P2, PT, R10, -UR14, RZ ;  /* 0x8000000e0a177c10 */ /* 0x000fe2000ff5e0ff */
[----:B---3--:R-:W-:-:S03]  /*1190*/  FADD R28, R25, -R22 ;  /* 0x80000016191c7221 */ /* 0x008fc60000000000 */
[----:B------:R-:W-:Y:S02]  /*11a0*/  IADD3.X R22, PT, PT, R3, ~UR15, RZ, P2, !PT ;  /* 0x8000000f03167c10 */ /* 0x000fe400097fe4ff */
[----:B0-----:R-:W-:-:S04]  /*11b0*/  LEA R26, P2, R23, UR22, 0x2 ;  /* 0x00000016171a7c11 */ /* 0x001fc8000f8410ff */
[----:B------:R-:W-:Y:S02]  /*11c0*/  LEA.HI.X R27, R23, UR23, R22, 0x2, P2 ;  /* 0x00000017171b7c11 */ /* 0x000fe400090f1416 */
[----:B------:R-:W3:Y:S04]  /*11d0*/  LDG.E R23, desc[UR6][R18.64] ;  /* 0x0000000612177981 */ /* 0x000ee8000c1e1900 */
[----:B------:R-:W3:Y:S01]  /*11e0*/  LDG.E R26, desc[UR6][R26.64] ;  /* 0x000000061a1a7981 */ /* 0x000ee2000c1e1900 */
[----:B------:R-:W-:Y:S02]  /*11f0*/  IMAD.SHL.U32 R22, R10, 0x4, RZ ;  /* 0x000000040a167824 */ /* 0x000fe400078e00ff */
[----:B------:R-:W-:Y:S02]  /*1200*/  IMAD.U32 R25, RZ, RZ, UR14 ;  /* 0x0000000eff197e24 */ /* 0x000fe4000f8e00ff */
[----:B------:R-:W-:-:S02]  /*1210*/  VIADD R22, R22, UR22 ;  /* 0x0000001616167c36 */ /* 0x000fc40008000000 */
[----:B--2---:R-:W-:Y:S01]  /*1220*/  FFMA R29, -R2, R28, R29 ;  /* 0x0000001c021d7223 */ /* 0x004fe2000000011d */
[----:B------:R-:W-:Y:S01]  /*1230*/  UIMAD.WIDE.U32 UR16, UR14, 0x2, URZ ;  /* 0x000000020e1078a5 */ /* 0x000fe2000f8e00ff */
[----:B------:R-:W-:Y:S01]  /*1240*/  IMAD.U32 R24, RZ, RZ, UR15 ;  /* 0x0000000fff187e24 */ /* 0x000fe2000f8e00ff */
[----:B------:R-:W-:Y:S01]  /*1250*/  USHF.L.U32 UR4, UR15, 0x1, URZ ;  /* 0x000000010f047899 */ /* 0x000fe200080006ff */
[----:B------:R-:W-:-:S03]  /*1260*/  LEA R22, P2, R25, R22, 0x2 ;  /* 0x0000001619167211 */ /* 0x000fc600078410ff */
[----:B------:R-:W-:Y:S01]  /*1270*/  UIADD3 UR4, UPT, UPT, UR17, UR4, URZ ;  /* 0x0000000411047290 */ /* 0x000fe2000fffe0ff */
[----:B---3--:R-:W-:Y:S01]  /*1280*/  FADD R28, R23, -R26 ;  /* 0x8000001a171c7221 */ /* 0x008fe20000000000 */
[----:B------:R-:W-:-:S05]  /*1290*/  IMAD.U32 R23, RZ, RZ, UR14 ;  /* 0x0000000eff177e24 */ /* 0x000fca000f8e00ff */
[----:B------:R-:W-:Y:S02]  /*12a0*/  LEA.HI.X R23, R23, R19, R24, 0x2, P2 ;  /* 0x0000001317177211 */ /* 0x000fe400010f1418 */
[----:B------:R-:W-:-:S03]  /*12b0*/  IADD3 R25, P2, PT, R10, -UR16, RZ ;  /* 0x800000100a197c10 */ /* 0x000fc6000ff5e0ff */
[----:B------:R-:W2:Y:S01]  /*12c0*/  LDG.E R22, desc[UR6][R22.64] ;  /* 0x0000000616167981 */ /* 0x000ea2000c1e1900 */
[----:B------:R-:W-:Y:S02]  /*12d0*/  IADD3.X R26, PT, PT, R3, ~UR4, RZ, P2, !PT ;  /* 0x80000004031a7c10 */ /* 0x000fe400097fe4ff */
[----:B------:R-:W-:-:S04]  /*12e0*/  LEA R24, P2, R25, UR22, 0x2 ;  /* 0x0000001619187c11 */ /* 0x000fc8000f8410ff */
[----:B------:R-:W-:-:S06]  /*12f0*/  LEA.HI.X R25, R25, UR23, R26, 0x2, P2 ;  /* 0x0000001719197c11 */ /* 0x000fcc00090f141a */
[----:B------:R-:W2:Y:S01]  /*1300*/  LDG.E R25, desc[UR6][R24.64] ;  /* 0x0000000618197981 */ /* 0x000ea2000c1e1900 */
[----:B------:R-:W-:Y:S01]  /*1310*/  FFMA R29, -R0, R28, R29 ;  /* 0x0000001c001d7223 */ /* 0x000fe2000000011d */
[----:B--2---:R-:W-:-:S04]  /*1320*/  FADD R26, R22, -R25 ;  /* 0x80000019161a7221 */ /* 0x004fc80000000000 */
[----:B------:R-:W-:-:S05]  /*1330*/  FFMA R29, R2, R26, R29 ;  /* 0x0000001a021d7223 */ /* 0x000fca000000001d */
[----:B------:R2:W-:Y:S02]  /*1340*/  STG.E desc[UR6][R20.64], R29 ;  /* 0x0000001d14007986 */ /* 0x0005e4000c101906 */
.L_x_7:
[----:B------:R-:W-:Y:S05]  /*1350*/  BSYNC.RECONVERGENT B0 ;  /* 0x0000000000007941 */ /* 0x000fea0003800200 */
.L_x_6:
[----:B------:R-:W-:Y:S04]  /*1360*/  BSSY.RECONVERGENT B0, `(.L_x_8) ;  /* 0x000002d000007945 */ /* 0x000fe80003800200 */
[----:B------:R-:W-:Y:S05]  /*1370*/  @P0 BRA `(.L_x_9) ;  /* 0x0000000000ac0947 */ /* 0x000fea0003800000 */
[----:B------:R-:W3:Y:S01]  /*1380*/  LDG.E.U8 R0, desc[UR6][R12.64] ;  /* 0x000000060c007981 */ /* 0x000ee2000c1e1100 */
[----:B--2---:R-:W3:Y:S01]  /*1390*/  LDC.64 R20, c[0x0][0x3d0] ;  /* 0x0000f400ff147b82 */ /* 0x004ee20000000a00 */
[----:B------:R-:W-:Y:S02]  /*13a0*/  IADD3 R2, P0, PT, R10, -UR14, RZ ;  /* 0x8000000e0a027c10 */ /* 0x000fe4000ff1e0ff */
[----:B------:R-:W2:Y:S02]  /*13b0*/  LDG.E R27, desc[UR6][R16.64] ;  /* 0x00000006101b7981 */ /* 0x000ea4000c1e1900 */
[----:B0-----:R-:W-:Y:S02]  /*13c0*/  IADD3.X R23, PT, PT, R3, ~UR15, RZ, P0, !PT ;  /* 0x8000000f03177c10 */ /* 0x001fe400087fe4ff */
[C---:B------:R-:W-:Y:S01]  /*13d0*/  LEA R28, P0, R2.reuse, UR18, 0x2 ;  /* 0x00000012021c7c11 */ /* 0x040fe2000f8010ff */
[----:B-1----:R-:W0:Y:S01]  /*13e0*/  LDC.64 R24, c[0x0][0x3b8] ;  /* 0x0000ee00ff187b82 */ /* 0x002e220000000a00 */
[----:B------:R-:W4:Y:S02]  /*13f0*/  LDG.E R26, desc[UR6][R4.64] ;  /* 0x00000006041a7981 */ /* 0x000f24000c1e1900 */
[----:B------:R-:W-:-:S02]  /*1400*/  LEA.HI.X R29, R2, UR19, R23, 0x2, P0 ;  /* 0x00000013021d7c11 */ /* 0x000fc400080f1417 */
[----:B------:R-:W5:Y:S04]  /*1410*/  LDG.E R23, desc[UR6][R6.64] ;  /* 0x0000000606177981 */ /* 0x000f68000c1e1900 */
[----:B------:R1:W5:Y:S01]  /*1420*/  LDG.E R22, desc[UR6][R28.64] ;  /* 0x000000061c167981 */ /* 0x000362000c1e1900 */
[----:B---3--:R-:W-:-:S04]  /*1430*/  IMAD.WIDE.U32 R20, R0, 0x4, R20 ;  /* 0x0000000400147825 */ /* 0x008fc800078e0014 */
[----:B0-----:R-:W-:Y:S01]  /*1440*/  IMAD.WIDE.U32 R24, R0, 0x4, R24 ;  /* 0x0000000400187825 */ /* 0x001fe200078e0018 */
[----:B------:R0:W3:Y:S05]  /*1450*/  LDG.E R2, desc[UR6][R20.64] ;  /* 0x0000000614027981 */ /* 0x0000ea000c1e1900 */
[----:B------:R2:W4:Y:S04]  /*1460*/  LDG.E R24, desc[UR6][R24.64] ;  /* 0x0000000618187981 */ /* 0x000528000c1e1900 */
[----:B------:R-:W4:Y:S01]  /*1470*/  LDG.E R21, desc[UR6][R4.64+-0x4] ;  /* 0xfffffc0604157981 */ /* 0x000f22000c1e1900 */
[----:B-1----:R-:W-:-:S02]  /*1480*/  IMAD.U32 R29, RZ, RZ, UR14 ;  /* 0x0000000eff1d7e24 */ /* 0x002fc4000f8e00ff */
[----:B0-----:R-:W-:Y:S02]  /*1490*/  IMAD.U32 R20, RZ, RZ, UR15 ;  /* 0x0000000fff147e24 */ /* 0x001fe4000f8e00ff */
[----:B-----5:R-:W-:Y:S01]  /*14a0*/  FADD R23, R23, -R22 ;  /* 0x8000001617177221 */ /* 0x020fe20000000000 */
[----:B--2---:R-:W-:Y:S01]  /*14b0*/  IMAD.U32 R25, RZ, RZ, UR14 ;  /* 0x0000000eff197e24 */ /* 0x004fe2000f8e00ff */
[----:B------:R-:W-:Y:S01]  /*14c0*/  LEA R28, P0, R29, R6, 0x2 ;  /* 0x000000061d1c7211 */ /* 0x000fe200078010ff */
[----:B------:R-:W-:Y:S01]  /*14d0*/  USHF.L.U64.HI UR4, UR14, 0x1, UR15 ;  /* 0x000000010e047899 */ /* 0x000fe2000801020f */
[----:B------:R-:W2:Y:S02]  /*14e0*/  LDG.E R22, desc[UR6][R4.64+0x4] ;  /* 0x0000040604167981 */ /* 0x000ea4000c1e1900 */
[C---:B------:R-:W-:Y:S02]  /*14f0*/  LEA.HI.X R29, R25.reuse, R7, R20, 0x2, P0 ;  /* 0x00000007191d7211 */ /* 0x040fe400000f1414 */
[----:B------:R-:W-:-:S03]  /*1500*/  LEA R20, P0, -R25, R10, 0x1 ;  /* 0x0000000a19147211 */ /* 0x000fc600078009ff */
[----:B------:R-:W5:Y:S01]  /*1510*/  LDG.E R28, desc[UR6][R28.64] ;  /* 0x000000061c1c7981 */ /* 0x000f62000c1e1900 */
[----:B---3--:R-:W-:-:S04]  /*1520*/  FMUL R23, R2, R23 ;  /* 0x0000001702177220 */ /* 0x008fc80000400000 */
[----:B----4-:R-:W-:Y:S02]  /*1530*/  FFMA R23, R24, R27, R23 ;  /* 0x0000001b18177223 */ /* 0x010fe40000000017 */
[----:B------:R0:W2:Y:S01]  /*1540*/  LDG.E R27, desc[UR6][R4.64+-0x8] ;  /* 0xfffff806041b7981 */ /* 0x0000a2000c1e1900 */
[----:B------:R-:W-:Y:S01]  /*1550*/  FADD R25, R26, -R21 ;  /* 0x800000151a197221 */ /* 0x000fe20000000000 */
[----:B------:R-:W-:Y:S02]  /*1560*/  IADD3.X R21, PT, PT, R3, ~UR4, RZ, P0, !PT ;  /* 0x8000000403157c10 */ /* 0x000fe400087fe4ff */
[----:B0-----:R-:W-:-:S04]  /*1570*/  LEA R4, P0, R20, UR18, 0x2 ;  /* 0x0000001214047c11 */ /* 0x001fc8000f8010ff */
[----:B------:R-:W-:Y:S02]  /*1580*/  LEA.HI.X R5, R20, UR19, R21, 0x2, P0 ;  /* 0x0000001314057c11 */ /* 0x000fe400080f1415 */
[----:B------:R-:W0:Y:S04]  /*1590*/  LDC.64 R20, c[0x0][0x3e8] ;  /* 0x0000fa00ff147b82 */ /* 0x000e280000000a00 */
[----:B------:R-:W5:Y:S01]  /*15a0*/  LDG.E R5, desc[UR6][R4.64] ;  /* 0x0000000604057981 */ /* 0x000f62000c1e1900 */
[----:B0-----:R-:W-:-:S06]  /*15b0*/  IMAD.WIDE.U32 R20, R0, 0x4, R20 ;  /* 0x0000000400147825 */ /* 0x001fcc00078e0014 */
[----:B------:R-:W3:Y:S01]  /*15c0*/  LDG.E R20, desc[UR6][R20.64] ;  /* 0x0000000614147981 */ /* 0x000ee2000c1e1900 */
[----:B--2---:R-:W-:Y:S01]  /*15d0*/  FADD R22, R22, -R27 ;  /* 0x8000001b16167221 */ /* 0x004fe20000000000 */
[----:B-----5:R-:W-:-:S04]  /*15e0*/  FADD R28, R28, -R5 ;  /* 0x800000051c1c7221 */ /* 0x020fc80000000000 */
[----:B---3--:R-:W-:-:S04]  /*15f0*/  FFMA R23, -R20, R28, R23 ;  /* 0x0000001c14177223 */ /* 0x008fc80000000117 */
[----:B------:R-:W-:-:S04]  /*1600*/  FFMA R23, -R2, R25, R23 ;  /* 0x0000001902177223 */ /* 0x000fc80000000117 */
[----:B------:R-:W-:-:S05]  /*1610*/  FFMA R23, R20, R22, R23 ;  /* 0x0000001614177223 */ /* 0x000fca0000000017 */
[----:B------:R3:W-:Y:S02]  /*1620*/  STG.E desc[UR6][R16.64], R23 ;  /* 0x0000001710007986 */ /* 0x0007e4000c101906 */
.L_x_9:
[----:B------:R-:W-:Y:S05]  /*1630*/  BSYNC.RECONVERGENT B0 ;  /* 0x0000000000007941 */ /* 0x000fea0003800200 */
.L_x_8:
[----:B------:R-:W-:Y:S05]  /*1640*/  @P1 EXIT ;  /* 0x000000000000194d */ /* 0x000fea0003800000 */
[----:B------:R-:W-:Y:S01]  /*1650*/  UIADD3 UR4, UP0, UPT, UR10, -0x2, URZ ;  /* 0xfffffffe0a047890 */ /* 0x000fe2000ff1e0ff */
[----:B------:R-:W-:-:S03]  /*1660*/  ISETP.GE.U32.AND.EX P5, PT, RZ, UR13, PT, P5 ;  /* 0x0000000dff007c0c */ /* 0x000fc6000bfa6150 */
[----:B------:R-:W-:Y:S02]  /*1670*/  UIADD3.X UR5, UPT, UPT, UR11, -0x1, URZ, UP0, !UPT ;  /* 0xffffffff0b057890 */ /* 0x000fe400087fe4ff */
[----:B------:R-:W-:-:S04]  /*1680*/  ISETP.GE.U32.AND P0, PT, R8, UR4, PT ;  /* 0x0000000408007c0c */ /* 0x000fc8000bf06070 */
[----:B------:R-:W-:-:S05]  /*1690*/  IMAD.U32 R0, RZ, RZ, UR5 ;  /* 0x00000005ff007e24 */ /* 0x000fca000f8e00ff */
[----:B------:R-:W-:-:S13]  /*16a0*/  ISETP.LE.U32.OR.EX P5, PT, R0, RZ, P5, P0 ;  /* 0x000000ff0000720c */ /* 0x000fda0002fa3500 */
[----:B------:R-:W-:Y:S05]  /*16b0*/  @P5 EXIT ;  /* 0x000000000000594d */ /* 0x000fea0003800000 */
[----:B0--3--:R0:W3:Y:S01]  /*16c0*/  LDG.E.U8 R23, desc[UR6][R12.64] ;  /* 0x000000060c177981 */ /* 0x0090e2000c1e1100 */
[----:B------:R-:W3:Y:S08]  /*16d0*/  LDC.64 R16, c[0x0][0x3d8] ;  /* 0x0000f600ff107b82 */ /* 0x000ef00000000a00 */
[----:B-1----:R-:W1:Y:S08]  /*16e0*/  LDC.64 R4, c[0x0][0x3c0] ;  /* 0x0000f000ff047b82 */ /* 0x002e700000000a00 */
[----:B------:R-:W4:Y:S01]  /*16f0*/  LDC.64 R8, c[0x0][0x3f0] ;  /* 0x0000fc00ff087b82 */ /* 0x000f220000000a00 */
[----:B--2---:R-:W-:Y:S01]  /*1700*/  IMAD.U32 R29, RZ, RZ, UR8 ;  /* 0x00000008ff1d7e24 */ /* 0x004fe2000f8e00ff */
[----:B------:R-:W-:Y:S01]  /*1710*/  IADD3 R11, P0, PT, R10, -UR8, RZ ;  /* 0x800000080a0b7c10 */ /* 0x000fe2000ff1e0ff */
[----:B------:R-:W2:Y:S01]  /*1720*/  LDG.E R21, desc[UR6][R18.64] ;  /* 0x0000000612157981 */ /* 0x000ea2000c1e1900 */
[----:B------:R-:W-:-:S02]  /*1730*/  USHF.L.U64.HI UR4, UR8, 0x1, UR9 ;  /* 0x0000000108047899 */ /* 0x000fc40008010209 */
[----:B------:R-:W-:Y:S01]  /*1740*/  LEA R20, P2, -R29, R10, 0x1 ;  /* 0x0000000a1d147211 */ /* 0x000fe200078409ff */
[----:B------:R-:W2:Y:S01]  /*1750*/  LDG.E R0, desc[UR6][R18.64+-0x4] ;  /* 0xfffffc0612007981 */ /* 0x000ea2000c1e1900 */
[----:B------:R-:W-:Y:S01]  /*1760*/  IADD3.X R22, PT, PT, R3, ~UR9, RZ, P0, !PT ;  /* 0x8000000903167c10 */ /* 0x000fe200087fe4ff */
[----:B------:R-:W-:Y:S01]  /*1770*/  IMAD.U32 R27, RZ, RZ, UR8 ;  /* 0x00000008ff1b7e24 */ /* 0x000fe2000f8e00ff */
[C---:B------:R-:W-:Y:S01]  /*1780*/  LEA R10, P0, R11.reuse, UR18, 0x2 ;  /* 0x000000120b0a7c11 */ /* 0x040fe2000f8010ff */
[----:B------:R-:W5:Y:S01]  /*1790*/  LDG.E R2, desc[UR6][R18.64+0x4] ;  /* 0x0000040612027981 */ /* 0x000f62000c1e1900 */
[----:B0-----:R-:W-:Y:S02]  /*17a0*/  IMAD.U32 R13, RZ, RZ, UR8 ;  /* 0x00000008ff0d7e24 */ /* 0x001fe4000f8e00ff */
[----:B------:R-:W-:Y:S01]  /*17b0*/  LEA.HI.X R11, R11, UR19, R22, 0x2, P0 ;  /* 0x000000130b0b7c11 */ /* 0x000fe200080f1416 */
[----:B------:R0:W5:Y:S01]  /*17c0*/  LDG.E R25, desc[UR6][R18.64+-0x8] ;  /* 0xfffff80612197981 */ /* 0x000162000c1e1900 */
[----:B------:R-:W-:Y:S01]  /*17d0*/  IMAD.U32 R24, RZ, RZ, UR9 ;  /* 0x00000009ff187e24 */ /* 0x000fe2000f8e00ff */
[----:B------:R-:W-:-:S02]  /*17e0*/  LEA R12, P1, R27, R6, 0x2 ;  /* 0x000000061b0c7211 */ /* 0x000fc400078210ff */
[----:B------:R-:W5:Y:S04]  /*17f0*/  LDG.E R6, desc[UR6][R6.64] ;  /* 0x0000000606067981 */ /* 0x000f68000c1e1900 */
[----:B------:R-:W5:Y:S01]  /*1800*/  LDG.E R11, desc[UR6][R10.64] ;  /* 0x000000060a0b7981 */ /* 0x000f62000c1e1900 */
[----:B0-----:R-:W-:Y:S02]  /*1810*/  IADD3.X R19, PT, PT, R3, ~UR4, RZ, P2, !PT ;  /* 0x8000000403137c10 */ /* 0x001fe400097fe4ff */
[C---:B------:R-:W-:Y:S01]  /*1820*/  LEA R18, P0, R20.reuse, UR18, 0x2 ;  /* 0x0000001214127c11 */ /* 0x040fe2000f8010ff */
[----:B------:R-:W5:Y:S01]  /*1830*/  LDG.E R3, desc[UR6][R14.64] ;  /* 0x000000060e037981 */ /* 0x000f62000c1e1900 */
[----:B------:R-:W-:Y:S02]  /*1840*/  LEA.HI.X R13, R13, R7, R24, 0x2, P1 ;  /* 0x000000070d0d7211 */ /* 0x000fe400008f1418 */
[----:B------:R-:W-:-:S03]  /*1850*/  LEA.HI.X R19, R20, UR19, R19, 0x2, P0 ;  /* 0x0000001314137c11 */ /* 0x000fc600080f1413 */
[----:B------:R-:W5:Y:S04]  /*1860*/  LDG.E R12, desc[UR6][R12.64] ;  /* 0x000000060c0c7981 */ /* 0x000f68000c1e1900 */
[----:B------:R-:W5:Y:S01]  /*1870*/  LDG.E R19, desc[UR6][R18.64] ;  /* 0x0000000612137981 */ /* 0x000f62000c1e1900 */
[----:B---3--:R-:W-:-:S04]  /*1880*/  IMAD.WIDE.U32 R16, R23, 0x4, R16 ;  /* 0x0000000417107825 */ /* 0x008fc800078e0010 */
[C---:B-1----:R-:W-:Y:S02]  /*1890*/  IMAD.WIDE.U32 R4, R23.reuse, 0x4, R4 ;  /* 0x0000000417047825 */ /* 0x042fe400078e0004 */
[----:B------:R-:W3:Y:S02]  /*18a0*/  LDG.E R16, desc[UR6][R16.64] ;  /* 0x0000000610107981 */ /* 0x000ee4000c1e1900 */
[----:B----4-:R-:W-:Y:S02]  /*18b0*/  IMAD.WIDE.U32 R8, R23, 0x4, R8 ;  /* 0x0000000417087825 */ /* 0x010fe400078e0008 */
[----:B------:R-:W4:Y:S04]  /*18c0*/  LDG.E R4, desc[UR6][R4.64] ;  /* 0x0000000604047981 */ /* 0x000f28000c1e1900 */
[----:B------:R-:W4:Y:S01]  /*18d0*/  LDG.E R8, desc[UR6][R8.64] ;  /* 0x0000000608087981 */ /* 0x000f22000c1e1900 */
[----:B--2---:R-:W-:Y:S01]  /*18e0*/  FADD R21, R21, -R0 ;  /* 0x8000000015157221 */ /* 0x004fe20000000000 */
[----:B-----5:R-:W-:Y:S01]  /*18f0*/  FADD R2, R2, -R25 ;  /* 0x8000001902027221 */ /* 0x020fe20000000000 */
[----:B------:R-:W-:Y:S01]  /*1900*/  FADD R6, R6, -R11 ;  /* 0x8000000b06067221 */ /* 0x000fe20000000000 */
[----:B------:R-:W-:Y:S01]  /*1910*/  FADD R0, R12, -R19 ;  /* 0x800000130c007221 */ /* 0x000fe20000000000 */
[----:B---3--:R-:W-:-:S04]  /*1920*/  FMUL R21, R16, R21 ;  /* 0x0000001510157220 */ /* 0x008fc80000400000 */
[----:B----4-:R-:W-:-:S04]  /*1930*/  FFMA R3, R4, R3, R21 ;  /* 0x0000000304037223 */ /* 0x010fc80000000015 */
[----:B------:R-:W-:-:S04]  /*1940*/  FFMA R3, -R8, R2, R3 ;  /* 0x0000000208037223 */ /* 0x000fc80000000103 */
[----:B------:R-:W-:-:S04]  /*1950*/  FFMA R3, -R16, R6, R3 ;  /* 0x0000000610037223 */ /* 0x000fc80000000103 */
[----:B------:R-:W-:-:S05]  /*1960*/  FFMA R3, R8, R0, R3 ;  /* 0x0000000008037223 */ /* 0x000fca0000000003 */
[----:B------:R-:W-:Y:S01]  /*1970*/  STG.E desc[UR6][R14.64], R3 ;  /* 0x000000030e007986 */ /* 0x000fe2000c101906 */
[----:B------:R-:W-:Y:S05]  /*1980*/  EXIT ;  /* 0x000000000000794d */ /* 0x000fea0003800000 */
.L_x_10:
[----:B------:R-:W-:-:S00]  /*1990*/  BRA `(.L_x_10) ;  /* 0xfffffffc00fc7947 */ /* 0x000fc0000383ffff */
[----:B------:R-:W-:-:S00]  /*19a0*/  NOP ;  /* 0x0000000000007918 */ /* 0x000fc00000000000 */
        /* <DEDUP_REMOVED lines=13> */
.L_x_11:


//--------------------- .nv.shared.reserved.0     --------------------------
	.section	.nv.shared.reserved.0,"aw",@nobits
	.weak		__nv_reservedSMEM_offset_0_alias
	.size		__nv_reservedSMEM_offset_0_alias, 0, 64
	.other		__nv_reservedSMEM_offset_0_alias,@"STO_CUDA_RESERVED_SHARED STV_DEFAULT"
__nv_reservedSMEM_offset_0_alias:
	.zero		0
	.zero		64


//--------------------- .nv.constant0._Z6FDTD24PfS_S_S_S_S_S_S_S_S_S_S_S_S_S_S_S_Phmmmmdd --------------------------
	.section	.nv.constant0._Z6FDTD24PfS_S_S_S_S_S_S_S_S_S_S_S_S_S_S_S_Phmmmmdd,"a",@progbits
	.sectionflags	@""
	.align	4
.nv.constant0._Z6FDTD24PfS_S_S_S_S_S_S_S_S_S_S_S_S_S_S_S_Phmmmmdd:
	.zero		1088


//--------------------- SYMBOLS --------------------------

	.type		.nv.reservedSmem.offset0,@object
	.size		.nv.reservedSmem.offset0,0x4
